//
// Generated by NVIDIA NVVM Compiler
//
// Compiler Build ID: CL-36424714
// Cuda compilation tools, release 13.0, V13.0.88
// Based on NVVM 20.0.0
//

.version 9.0
.target sm_100
.address_size 64

	// .globl	_Z10blurKernelPKhPhiii
.const .align 4 .u32 BLUR_SIZE;

.visible .entry _Z10blurKernelPKhPhiii(
	.param .u64 .ptr .align 1 _Z10blurKernelPKhPhiii_param_0,
	.param .u64 .ptr .align 1 _Z10blurKernelPKhPhiii_param_1,
	.param .u32 _Z10blurKernelPKhPhiii_param_2,
	.param .u32 _Z10blurKernelPKhPhiii_param_3,
	.param .u32 _Z10blurKernelPKhPhiii_param_4
)
{
	.local .align 4 .b8 	__local_depot0[12];
	.reg .b64 	%SP;
	.reg .b64 	%SPL;
	.reg .pred 	%p<104>;
	.reg .b32 	%r<321>;
	.reg .b64 	%rd<45>;

	mov.u64 	%SPL, __local_depot0;
	ld.param.u64 	%rd14, [_Z10blurKernelPKhPhiii_param_0];
	ld.param.u64 	%rd15, [_Z10blurKernelPKhPhiii_param_1];
	ld.param.u32 	%r43, [_Z10blurKernelPKhPhiii_param_2];
	ld.param.u32 	%r46, [_Z10blurKernelPKhPhiii_param_3];
	ld.param.u32 	%r45, [_Z10blurKernelPKhPhiii_param_4];
	cvta.to.global.u64 	%rd1, %rd14;
	cvta.to.global.u64 	%rd2, %rd15;
	add.u64 	%rd3, %SPL, 0;
	mov.u32 	%r47, %ctaid.y;
	mov.u32 	%r48, %ntid.y;
	mov.u32 	%r49, %tid.y;
	mad.lo.s32 	%r50, %r47, %r48, %r49;
	mov.u32 	%r51, %ctaid.x;
	mov.u32 	%r52, %ntid.x;
	mov.u32 	%r53, %tid.x;
	mad.lo.s32 	%r2, %r51, %r52, %r53;
	setp.ge.s32 	%p2, %r2, %r43;
	setp.ge.s32 	%p3, %r50, %r46;
	or.pred  	%p4, %p2, %p3;
	@%p4 bra 	$L__BB0_34;
	mov.b32 	%r54, 0;
	st.local.u32 	[%rd3], %r54;
	st.local.u32 	[%rd3+4], %r54;
	st.local.u32 	[%rd3+8], %r54;
	setp.lt.s32 	%p5, %r45, 1;
	@%p5 bra 	$L__BB0_21;
	and.b32  	%r3, %r45, 15;
	and.b32  	%r4, %r45, 7;
	and.b32  	%r5, %r45, 2147483632;
	and.b32  	%r6, %r45, 3;
	add.s64 	%rd4, %rd1, 7;
	mov.b32 	%r308, 0;
	mov.b32 	%r305, -3;
$L__BB0_3:
	add.s32 	%r166, %r305, %r50;
	setp.gt.s32 	%p77, %r166, -1;
	setp.lt.s32 	%p78, %r166, %r46;
	and.pred  	%p1, %p77, %p78;
	mov.b32 	%r307, -3;
$L__BB0_4:
	add.s32 	%r11, %r307, %r2;
	setp.gt.s32 	%p79, %r11, -1;
	setp.lt.s32 	%p80, %r11, %r43;
	and.pred  	%p81, %p79, %p80;
	and.pred  	%p82, %p1, %p81;
	not.pred 	%p83, %p82;
	@%p83 bra 	$L__BB0_19;
	setp.lt.u32 	%p84, %r45, 16;
	mad.lo.s32 	%r169, %r166, %r43, %r11;
	mul.lo.s32 	%r12, %r169, %r45;
	mov.b32 	%r313, 0;
	@%p84 bra 	$L__BB0_8;
	and.b32  	%r170, %r45, 2147483632;
	neg.s32 	%r310, %r170;
	add.s64 	%rd43, %rd3, 32;
	mov.u32 	%r309, %r12;
$L__BB0_7:
	.pragma "nounroll";
	cvt.s64.s32 	%rd17, %r309;
	add.s64 	%rd18, %rd4, %rd17;
	ld.global.u8 	%r171, [%rd18+-7];
	ld.local.u32 	%r172, [%rd43+-32];
	add.s32 	%r173, %r172, %r171;
	st.local.u32 	[%rd43+-32], %r173;
	ld.global.u8 	%r174, [%rd18+-6];
	ld.local.u32 	%r175, [%rd43+-28];
	add.s32 	%r176, %r175, %r174;
	st.local.u32 	[%rd43+-28], %r176;
	ld.global.u8 	%r177, [%rd18+-5];
	ld.local.u32 	%r178, [%rd43+-24];
	add.s32 	%r179, %r178, %r177;
	st.local.u32 	[%rd43+-24], %r179;
	ld.global.u8 	%r180, [%rd18+-4];
	ld.local.u32 	%r181, [%rd43+-20];
	add.s32 	%r182, %r181, %r180;
	st.local.u32 	[%rd43+-20], %r182;
	ld.global.u8 	%r183, [%rd18+-3];
	ld.local.u32 	%r184, [%rd43+-16];
	add.s32 	%r185, %r184, %r183;
	st.local.u32 	[%rd43+-16], %r185;
	ld.global.u8 	%r186, [%rd18+-2];
	ld.local.u32 	%r187, [%rd43+-12];
	add.s32 	%r188, %r187, %r186;
	st.local.u32 	[%rd43+-12], %r188;
	ld.global.u8 	%r189, [%rd18+-1];
	ld.local.u32 	%r190, [%rd43+-8];
	add.s32 	%r191, %r190, %r189;
	st.local.u32 	[%rd43+-8], %r191;
	ld.global.u8 	%r192, [%rd18];
	ld.local.u32 	%r193, [%rd43+-4];
	add.s32 	%r194, %r193, %r192;
	st.local.u32 	[%rd43+-4], %r194;
	ld.global.u8 	%r195, [%rd18+1];
	ld.local.u32 	%r196, [%rd43];
	add.s32 	%r197, %r196, %r195;
	st.local.u32 	[%rd43], %r197;
	ld.global.u8 	%r198, [%rd18+2];
	ld.local.u32 	%r199, [%rd43+4];
	add.s32 	%r200, %r199, %r198;
	st.local.u32 	[%rd43+4], %r200;
	ld.global.u8 	%r201, [%rd18+3];
	ld.local.u32 	%r202, [%rd43+8];
	add.s32 	%r203, %r202, %r201;
	st.local.u32 	[%rd43+8], %r203;
	ld.global.u8 	%r204, [%rd18+4];
	ld.local.u32 	%r205, [%rd43+12];
	add.s32 	%r206, %r205, %r204;
	st.local.u32 	[%rd43+12], %r206;
	ld.global.u8 	%r207, [%rd18+5];
	ld.local.u32 	%r208, [%rd43+16];
	add.s32 	%r209, %r208, %r207;
	st.local.u32 	[%rd43+16], %r209;
	ld.global.u8 	%r210, [%rd18+6];
	ld.local.u32 	%r211, [%rd43+20];
	add.s32 	%r212, %r211, %r210;
	st.local.u32 	[%rd43+20], %r212;
	ld.global.u8 	%r213, [%rd18+7];
	ld.local.u32 	%r214, [%rd43+24];
	add.s32 	%r215, %r214, %r213;
	st.local.u32 	[%rd43+24], %r215;
	ld.global.u8 	%r216, [%rd18+8];
	ld.local.u32 	%r217, [%rd43+28];
	add.s32 	%r218, %r217, %r216;
	st.local.u32 	[%rd43+28], %r218;
	add.s32 	%r310, %r310, 16;
	add.s32 	%r309, %r309, 16;
	add.s64 	%rd43, %rd43, 64;
	setp.eq.s32 	%p85, %r310, 0;
	mov.u32 	%r313, %r5;
	@%p85 bra 	$L__BB0_8;
	bra.uni 	$L__BB0_7;
$L__BB0_8:
	setp.eq.s32 	%p86, %r3, 0;
	@%p86 bra 	$L__BB0_18;
	add.s32 	%r219, %r3, -1;
	setp.lt.u32 	%p87, %r219, 7;
	@%p87 bra 	$L__BB0_11;
	add.s32 	%r220, %r313, %r12;
	cvt.s64.s32 	%rd19, %r220;
	add.s64 	%rd20, %rd1, %rd19;
	ld.global.u8 	%r221, [%rd20];
	mul.wide.u32 	%rd21, %r313, 4;
	add.s64 	%rd22, %rd3, %rd21;
	ld.local.u32 	%r222, [%rd22];
	add.s32 	%r223, %r222, %r221;
	st.local.u32 	[%rd22], %r223;
	ld.global.u8 	%r224, [%rd20+1];
	ld.local.u32 	%r225, [%rd22+4];
	add.s32 	%r226, %r225, %r224;
	st.local.u32 	[%rd22+4], %r226;
	ld.global.u8 	%r227, [%rd20+2];
	ld.local.u32 	%r228, [%rd22+8];
	add.s32 	%r229, %r228, %r227;
	st.local.u32 	[%rd22+8], %r229;
	ld.global.u8 	%r230, [%rd20+3];
	ld.local.u32 	%r231, [%rd22+12];
	add.s32 	%r232, %r231, %r230;
	st.local.u32 	[%rd22+12], %r232;
	ld.global.u8 	%r233, [%rd20+4];
	ld.local.u32 	%r234, [%rd22+16];
	add.s32 	%r235, %r234, %r233;
	st.local.u32 	[%rd22+16], %r235;
	ld.global.u8 	%r236, [%rd20+5];
	ld.local.u32 	%r237, [%rd22+20];
	add.s32 	%r238, %r237, %r236;
	st.local.u32 	[%rd22+20], %r238;
	ld.global.u8 	%r239, [%rd20+6];
	ld.local.u32 	%r240, [%rd22+24];
	add.s32 	%r241, %r240, %r239;
	st.local.u32 	[%rd22+24], %r241;
	ld.global.u8 	%r242, [%rd20+7];
	ld.local.u32 	%r243, [%rd22+28];
	add.s32 	%r244, %r243, %r242;
	st.local.u32 	[%rd22+28], %r244;
	add.s32 	%r313, %r313, 8;
$L__BB0_11:
	setp.eq.s32 	%p88, %r4, 0;
	@%p88 bra 	$L__BB0_18;
	add.s32 	%r245, %r4, -1;
	setp.lt.u32 	%p89, %r245, 3;
	@%p89 bra 	$L__BB0_14;
	add.s32 	%r246, %r313, %r12;
	cvt.s64.s32 	%rd23, %r246;
	add.s64 	%rd24, %rd1, %rd23;
	ld.global.u8 	%r247, [%rd24];
	mul.wide.u32 	%rd25, %r313, 4;
	add.s64 	%rd26, %rd3, %rd25;
	ld.local.u32 	%r248, [%rd26];
	add.s32 	%r249, %r248, %r247;
	st.local.u32 	[%rd26], %r249;
	ld.global.u8 	%r250, [%rd24+1];
	ld.local.u32 	%r251, [%rd26+4];
	add.s32 	%r252, %r251, %r250;
	st.local.u32 	[%rd26+4], %r252;
	ld.global.u8 	%r253, [%rd24+2];
	ld.local.u32 	%r254, [%rd26+8];
	add.s32 	%r255, %r254, %r253;
	st.local.u32 	[%rd26+8], %r255;
	ld.global.u8 	%r256, [%rd24+3];
	ld.local.u32 	%r257, [%rd26+12];
	add.s32 	%r258, %r257, %r256;
	st.local.u32 	[%rd26+12], %r258;
	add.s32 	%r313, %r313, 4;
$L__BB0_14:
	setp.eq.s32 	%p90, %r6, 0;
	@%p90 bra 	$L__BB0_18;
	setp.eq.s32 	%p91, %r6, 1;
	add.s32 	%r259, %r313, %r12;
	cvt.s64.s32 	%rd27, %r259;
	add.s64 	%rd8, %rd1, %rd27;
	ld.global.u8 	%r260, [%rd8];
	mul.wide.u32 	%rd28, %r313, 4;
	add.s64 	%rd9, %rd3, %rd28;
	ld.local.u32 	%r261, [%rd9];
	add.s32 	%r262, %r261, %r260;
	st.local.u32 	[%rd9], %r262;
	@%p91 bra 	$L__BB0_18;
	setp.eq.s32 	%p92, %r6, 2;
	ld.global.u8 	%r263, [%rd8+1];
	ld.local.u32 	%r264, [%rd9+4];
	add.s32 	%r265, %r264, %r263;
	st.local.u32 	[%rd9+4], %r265;
	@%p92 bra 	$L__BB0_18;
	ld.global.u8 	%r266, [%rd8+2];
	ld.local.u32 	%r267, [%rd9+8];
	add.s32 	%r268, %r267, %r266;
	st.local.u32 	[%rd9+8], %r268;
$L__BB0_18:
	add.s32 	%r308, %r308, 1;
$L__BB0_19:
	add.s32 	%r307, %r307, 1;
	setp.eq.s32 	%p93, %r307, 4;
	@%p93 bra 	$L__BB0_20;
	bra.uni 	$L__BB0_4;
$L__BB0_20:
	add.s32 	%r305, %r305, 1;
	setp.eq.s32 	%p94, %r305, 4;
	@%p94 bra 	$L__BB0_22;
	bra.uni 	$L__BB0_3;
$L__BB0_21:
	add.s32 	%r55, %r50, -3;
	setp.gt.u32 	%p6, %r50, 2;
	setp.lt.s32 	%p7, %r55, %r46;
	and.pred  	%p8, %p6, %p7;
	add.s32 	%r56, %r2, -3;
	setp.gt.s32 	%p9, %r2, 2;
	setp.lt.s32 	%p10, %r56, %r43;
	and.pred  	%p11, %p9, %p10;
	and.pred  	%p13, %p8, %p11;
	selp.u32 	%r57, 1, 0, %p13;
	add.s32 	%r58, %r2, -2;
	setp.gt.s32 	%p14, %r2, 1;
	setp.lt.s32 	%p15, %r58, %r43;
	and.pred  	%p16, %p14, %p15;
	selp.b32 	%r59, 2, 1, %p13;
	selp.b32 	%r60, %r59, %r57, %p16;
	selp.b32 	%r61, %r60, %r57, %p8;
	setp.gt.s32 	%p17, %r2, 0;
	setp.le.s32 	%p18, %r2, %r43;
	and.pred  	%p19, %p17, %p18;
	and.pred  	%p20, %p8, %p19;
	selp.u32 	%r62, 1, 0, %p20;
	add.s32 	%r63, %r61, %r62;
	setp.gt.s32 	%p21, %r2, -1;
	and.pred  	%p22, %p8, %p21;
	selp.u32 	%r64, 1, 0, %p22;
	add.s32 	%r65, %r63, %r64;
	add.s32 	%r66, %r2, 1;
	setp.gt.s32 	%p23, %r2, -2;
	setp.lt.s32 	%p24, %r66, %r43;
	and.pred  	%p25, %p23, %p24;
	and.pred  	%p26, %p8, %p25;
	selp.u32 	%r67, 1, 0, %p26;
	add.s32 	%r68, %r65, %r67;
	add.s32 	%r69, %r2, 2;
	setp.gt.s32 	%p27, %r2, -3;
	setp.lt.s32 	%p28, %r69, %r43;
	and.pred  	%p29, %p27, %p28;
	and.pred  	%p30, %p8, %p29;
	selp.u32 	%r70, 1, 0, %p30;
	add.s32 	%r71, %r68, %r70;
	add.s32 	%r72, %r2, 3;
	setp.gt.s32 	%p31, %r2, -4;
	setp.lt.s32 	%p32, %r72, %r43;
	and.pred  	%p33, %p31, %p32;
	and.pred  	%p34, %p8, %p33;
	selp.u32 	%r73, 1, 0, %p34;
	add.s32 	%r74, %r71, %r73;
	add.s32 	%r75, %r50, -2;
	setp.gt.u32 	%p35, %r50, 1;
	setp.lt.s32 	%p36, %r75, %r46;
	and.pred  	%p37, %p35, %p36;
	and.pred  	%p38, %p37, %p11;
	selp.u32 	%r76, 1, 0, %p38;
	add.s32 	%r77, %r74, %r76;
	and.pred  	%p39, %p37, %p16;
	selp.u32 	%r78, 1, 0, %p39;
	add.s32 	%r79, %r77, %r78;
	and.pred  	%p40, %p37, %p19;
	selp.u32 	%r80, 1, 0, %p40;
	add.s32 	%r81, %r79, %r80;
	and.pred  	%p41, %p37, %p21;
	selp.u32 	%r82, 1, 0, %p41;
	add.s32 	%r83, %r81, %r82;
	and.pred  	%p42, %p37, %p25;
	selp.u32 	%r84, 1, 0, %p42;
	add.s32 	%r85, %r83, %r84;
	and.pred  	%p43, %p37, %p29;
	selp.u32 	%r86, 1, 0, %p43;
	add.s32 	%r87, %r85, %r86;
	and.pred  	%p44, %p37, %p33;
	selp.u32 	%r88, 1, 0, %p44;
	add.s32 	%r89, %r87, %r88;
	add.s32 	%r90, %r50, -1;
	setp.lt.u32 	%p45, %r90, %r46;
	and.pred  	%p46, %p45, %p11;
	selp.u32 	%r91, 1, 0, %p46;
	add.s32 	%r92, %r89, %r91;
	and.pred  	%p47, %p45, %p16;
	selp.u32 	%r93, 1, 0, %p47;
	add.s32 	%r94, %r92, %r93;
	and.pred  	%p48, %p45, %p19;
	selp.u32 	%r95, 1, 0, %p48;
	add.s32 	%r96, %r94, %r95;
	and.pred  	%p49, %p45, %p21;
	selp.u32 	%r97, 1, 0, %p49;
	add.s32 	%r98, %r96, %r97;
	and.pred  	%p50, %p45, %p25;
	selp.u32 	%r99, 1, 0, %p50;
	add.s32 	%r100, %r98, %r99;
	and.pred  	%p51, %p45, %p29;
	selp.u32 	%r101, 1, 0, %p51;
	add.s32 	%r102, %r100, %r101;
	and.pred  	%p52, %p45, %p33;
	selp.u32 	%r103, 1, 0, %p52;
	add.s32 	%r104, %r102, %r103;
	selp.u32 	%r105, 1, 0, %p11;
	add.s32 	%r106, %r104, %r105;
	selp.u32 	%r107, 1, 0, %p16;
	add.s32 	%r108, %r106, %r107;
	selp.u32 	%r109, 1, 0, %p19;
	add.s32 	%r110, %r108, %r109;
	selp.u32 	%r111, 1, 0, %p21;
	add.s32 	%r112, %r110, %r111;
	selp.u32 	%r113, 1, 0, %p25;
	add.s32 	%r114, %r112, %r113;
	selp.u32 	%r115, 1, 0, %p29;
	add.s32 	%r116, %r114, %r115;
	selp.u32 	%r117, 1, 0, %p33;
	add.s32 	%r118, %r116, %r117;
	add.s32 	%r119, %r50, 1;
	setp.lt.u32 	%p53, %r119, %r46;
	and.pred  	%p54, %p53, %p11;
	selp.u32 	%r120, 1, 0, %p54;
	add.s32 	%r121, %r118, %r120;
	and.pred  	%p55, %p53, %p16;
	selp.u32 	%r122, 1, 0, %p55;
	add.s32 	%r123, %r121, %r122;
	and.pred  	%p56, %p53, %p19;
	selp.u32 	%r124, 1, 0, %p56;
	add.s32 	%r125, %r123, %r124;
	and.pred  	%p57, %p53, %p21;
	selp.u32 	%r126, 1, 0, %p57;
	add.s32 	%r127, %r125, %r126;
	and.pred  	%p58, %p53, %p25;
	selp.u32 	%r128, 1, 0, %p58;
	add.s32 	%r129, %r127, %r128;
	and.pred  	%p59, %p53, %p29;
	selp.u32 	%r130, 1, 0, %p59;
	add.s32 	%r131, %r129, %r130;
	and.pred  	%p60, %p53, %p33;
	selp.u32 	%r132, 1, 0, %p60;
	add.s32 	%r133, %r131, %r132;
	add.s32 	%r134, %r50, 2;
	setp.lt.u32 	%p61, %r134, %r46;
	and.pred  	%p62, %p61, %p11;
	selp.u32 	%r135, 1, 0, %p62;
	add.s32 	%r136, %r133, %r135;
	and.pred  	%p63, %p61, %p16;
	selp.u32 	%r137, 1, 0, %p63;
	add.s32 	%r138, %r136, %r137;
	and.pred  	%p64, %p61, %p19;
	selp.u32 	%r139, 1, 0, %p64;
	add.s32 	%r140, %r138, %r139;
	and.pred  	%p65, %p61, %p21;
	selp.u32 	%r141, 1, 0, %p65;
	add.s32 	%r142, %r140, %r141;
	and.pred  	%p66, %p61, %p25;
	selp.u32 	%r143, 1, 0, %p66;
	add.s32 	%r144, %r142, %r143;
	and.pred  	%p67, %p61, %p29;
	selp.u32 	%r145, 1, 0, %p67;
	add.s32 	%r146, %r144, %r145;
	and.pred  	%p68, %p61, %p33;
	selp.u32 	%r147, 1, 0, %p68;
	add.s32 	%r148, %r146, %r147;
	add.s32 	%r149, %r50, 3;
	setp.lt.u32 	%p69, %r149, %r46;
	and.pred  	%p70, %p69, %p11;
	selp.u32 	%r150, 1, 0, %p70;
	add.s32 	%r151, %r148, %r150;
	and.pred  	%p71, %p69, %p16;
	selp.u32 	%r152, 1, 0, %p71;
	add.s32 	%r153, %r151, %r152;
	and.pred  	%p72, %p69, %p19;
	selp.u32 	%r154, 1, 0, %p72;
	add.s32 	%r155, %r153, %r154;
	and.pred  	%p73, %p69, %p21;
	selp.u32 	%r156, 1, 0, %p73;
	add.s32 	%r157, %r155, %r156;
	and.pred  	%p74, %p69, %p25;
	selp.u32 	%r158, 1, 0, %p74;
	add.s32 	%r159, %r157, %r158;
	and.pred  	%p75, %p69, %p29;
	selp.u32 	%r160, 1, 0, %p75;
	add.s32 	%r161, %r159, %r160;
	and.pred  	%p76, %p69, %p33;
	selp.u32 	%r162, 1, 0, %p76;
	add.s32 	%r308, %r161, %r162;
$L__BB0_22:
	setp.lt.s32 	%p95, %r45, 1;
	mad.lo.s32 	%r269, %r43, %r50, %r2;
	mul.lo.s32 	%r29, %r269, %r45;
	@%p95 bra 	$L__BB0_34;
	and.b32  	%r30, %r45, 7;
	setp.lt.u32 	%p96, %r45, 8;
	mov.b32 	%r319, 0;
	@%p96 bra 	$L__BB0_26;
	and.b32  	%r319, %r45, 2147483640;
	neg.s32 	%r317, %r319;
	add.s64 	%rd44, %rd3, 16;
	add.s64 	%rd11, %rd2, 3;
	mov.u32 	%r316, %r29;
$L__BB0_25:
	.pragma "nounroll";
	cvt.s64.s32 	%rd29, %r316;
	add.s64 	%rd30, %rd11, %rd29;
	ld.local.u32 	%r271, [%rd44+-16];
	div.s32 	%r272, %r271, %r308;
	st.global.u8 	[%rd30+-3], %r272;
	ld.local.u32 	%r273, [%rd44+-12];
	div.s32 	%r274, %r273, %r308;
	st.global.u8 	[%rd30+-2], %r274;
	ld.local.u32 	%r275, [%rd44+-8];
	div.s32 	%r276, %r275, %r308;
	st.global.u8 	[%rd30+-1], %r276;
	ld.local.u32 	%r277, [%rd44+-4];
	div.s32 	%r278, %r277, %r308;
	st.global.u8 	[%rd30], %r278;
	ld.local.u32 	%r279, [%rd44];
	div.s32 	%r280, %r279, %r308;
	st.global.u8 	[%rd30+1], %r280;
	ld.local.u32 	%r281, [%rd44+4];
	div.s32 	%r282, %r281, %r308;
	st.global.u8 	[%rd30+2], %r282;
	ld.local.u32 	%r283, [%rd44+8];
	div.s32 	%r284, %r283, %r308;
	st.global.u8 	[%rd30+3], %r284;
	ld.local.u32 	%r285, [%rd44+12];
	div.s32 	%r286, %r285, %r308;
	st.global.u8 	[%rd30+4], %r286;
	add.s32 	%r317, %r317, 8;
	add.s64 	%rd44, %rd44, 32;
	add.s32 	%r316, %r316, 8;
	setp.ne.s32 	%p97, %r317, 0;
	@%p97 bra 	$L__BB0_25;
$L__BB0_26:
	setp.eq.s32 	%p98, %r30, 0;
	@%p98 bra 	$L__BB0_34;
	and.b32  	%r38, %r45, 3;
	setp.lt.u32 	%p99, %r30, 4;
	@%p99 bra 	$L__BB0_29;
	mul.wide.u32 	%rd31, %r319, 4;
	add.s64 	%rd32, %rd3, %rd31;
	ld.local.u32 	%r287, [%rd32];
	div.s32 	%r288, %r287, %r308;
	add.s32 	%r289, %r319, %r29;
	cvt.s64.s32 	%rd33, %r289;
	add.s64 	%rd34, %rd2, %rd33;
	st.global.u8 	[%rd34], %r288;
	ld.local.u32 	%r290, [%rd32+4];
	div.s32 	%r291, %r290, %r308;
	st.global.u8 	[%rd34+1], %r291;
	ld.local.u32 	%r292, [%rd32+8];
	div.s32 	%r293, %r292, %r308;
	st.global.u8 	[%rd34+2], %r293;
	ld.local.u32 	%r294, [%rd32+12];
	div.s32 	%r295, %r294, %r308;
	st.global.u8 	[%rd34+3], %r295;
	add.s32 	%r319, %r319, 4;
$L__BB0_29:
	setp.eq.s32 	%p100, %r38, 0;
	@%p100 bra 	$L__BB0_34;
	setp.eq.s32 	%p101, %r38, 1;
	@%p101 bra 	$L__BB0_32;
	mul.wide.u32 	%rd35, %r319, 4;
	add.s64 	%rd36, %rd3, %rd35;
	ld.local.u32 	%r296, [%rd36];
	div.s32 	%r297, %r296, %r308;
	add.s32 	%r298, %r319, %r29;
	cvt.s64.s32 	%rd37, %r298;
	add.s64 	%rd38, %rd2, %rd37;
	st.global.u8 	[%rd38], %r297;
	ld.local.u32 	%r299, [%rd36+4];
	div.s32 	%r300, %r299, %r308;
	st.global.u8 	[%rd38+1], %r300;
	add.s32 	%r319, %r319, 2;
$L__BB0_32:
	and.b32  	%r301, %r45, 1;
	setp.eq.b32 	%p102, %r301, 1;
	not.pred 	%p103, %p102;
	@%p103 bra 	$L__BB0_34;
	mul.wide.u32 	%rd39, %r319, 4;
	add.s64 	%rd40, %rd3, %rd39;
	ld.local.u32 	%r302, [%rd40];
	div.s32 	%r303, %r302, %r308;
	add.s32 	%r304, %r319, %r29;
	cvt.s64.s32 	%rd41, %r304;
	add.s64 	%rd42, %rd2, %rd41;
	st.global.u8 	[%rd42], %r303;
$L__BB0_34:
	ret;

}


// ===== COMPILED SASS (sm_100) =====

	.target	sm_100

	.elftype	@"ET_EXEC"


//--------------------- .note.nv.tkinfo           --------------------------
	.section	.note.nv.tkinfo,"",@"SHT_NOTE"
	.sectionflags	@"SHF_NOTE_NV_TKINFO"
	.tkinfo
        /*0018*/ 	.word	0x00000002
        /*0030*/ 	.string	""
        /*0030*/ 	.string	"ptxas"
        /*0030*/ 	.string	"Cuda compilation tools, release 13.0, V13.0.88"
        /*0030*/ 	.string	"Build cuda_13.0.r13.0/compiler.36424714_0"
        /*0030*/ 	.string	"-arch sm_100 -m 64 "



//--------------------- .note.nv.cuinfo           --------------------------
	.section	.note.nv.cuinfo,"",@"SHT_NOTE"
	.sectionflags	@"SHF_NOTE_NV_CUINFO"
        /*0018*/ 	.short	0x0002
        /*001a*/ 	.short	0x0064
        /*001c*/ 	.short	0x0082
	.zero		2


//--------------------- .nv.info                  --------------------------
	.section	.nv.info,"",@"SHT_CUDA_INFO"
	.align	4


	//----- nvinfo : EIATTR_REGCOUNT
	.align		4
        /*0000*/ 	.byte	0x04, 0x2f
        /*0002*/ 	.short	(.L_2 - .L_1)
	.align		4
.L_1:
        /*0004*/ 	.word	index@(_Z10blurKernelPKhPhiii)
        /*0008*/ 	.word	0x0000002f


	//----- nvinfo : EIATTR_FRAME_SIZE
	.align		4
.L_2:
        /*000c*/ 	.byte	0x04, 0x11
        /*000e*/ 	.short	(.L_4 - .L_3)
	.align		4
.L_3:
        /*0010*/ 	.word	index@(_Z10blurKernelPKhPhiii)
        /*0014*/ 	.word	0x00000000


	//----- nvinfo : EIATTR_MIN_STACK_SIZE
	.align		4
.L_4:
        /*0018*/ 	.byte	0x04, 0x12
        /*001a*/ 	.short	(.L_6 - .L_5)
	.align		4
.L_5:
        /*001c*/ 	.word	index@(_Z10blurKernelPKhPhiii)
        /*0020*/ 	.word	0x00000000
.L_6:


//--------------------- .nv.compat                --------------------------
	.section	.nv.compat,"",@"SHT_CUDA_COMPAT_INFO"
	.align	4
        /*0000*/ 	.byte	0x02, 0x09, 0x00, 0x00, 0x02, 0x02, 0x01, 0x00, 0x02, 0x05, 0x05, 0x00, 0x03, 0x07, 0x01, 0x01
        /*0010*/ 	.byte	0x02, 0x03, 0x00, 0x00, 0x02, 0x06, 0x01, 0x00, 0x04, 0x0b, 0x08, 0x00, 0x09, 0x00, 0x00, 0x00
        /*0020*/ 	.byte	0x00, 0x00, 0x00, 0x00


//--------------------- .nv.info._Z10blurKernelPKhPhiii --------------------------
	.section	.nv.info._Z10blurKernelPKhPhiii,"",@"SHT_CUDA_INFO"
	.sectionflags	@""
	.align	4


	//----- nvinfo : EIATTR_CUDA_API_VERSION
	.align		4
        /*0000*/ 	.byte	0x04, 0x37
        /*0002*/ 	.short	(.L_8 - .L_7)
.L_7:
        /*0004*/ 	.word	0x00000082


	//----- nvinfo : EIATTR_KPARAM_INFO
	.align		4
.L_8:
        /*0008*/ 	.byte	0x04, 0x17
        /*000a*/ 	.short	(.L_10 - .L_9)
.L_9:
        /*000c*/ 	.word	0x00000000
        /*0010*/ 	.short	0x0004
        /*0012*/ 	.short	0x0018
        /*0014*/ 	.byte	0x00, 0xf0, 0x11, 0x00


	//----- nvinfo : EIATTR_KPARAM_INFO
	.align		4
.L_10:
        /*0018*/ 	.byte	0x04, 0x17
        /*001a*/ 	.short	(.L_12 - .L_11)
.L_11:
        /*001c*/ 	.word	0x00000000
        /*0020*/ 	.short	0x0003
        /*0022*/ 	.short	0x0014
        /*0024*/ 	.byte	0x00, 0xf0, 0x11, 0x00


	//----- nvinfo : EIATTR_KPARAM_INFO
	.align		4
.L_12:
        /*0028*/ 	.byte	0x04, 0x17
        /*002a*/ 	.short	(.L_14 - .L_13)
.L_13:
        /*002c*/ 	.word	0x00000000
        /*0030*/ 	.short	0x0002
        /*0032*/ 	.short	0x0010
        /*0034*/ 	.byte	0x00, 0xf0, 0x11, 0x00


	//----- nvinfo : EIATTR_KPARAM_INFO
	.align		4
.L_14:
        /*0038*/ 	.byte	0x04, 0x17
        /*003a*/ 	.short	(.L_16 - .L_15)
.L_15:
        /*003c*/ 	.word	0x00000000
        /*0040*/ 	.short	0x0001
        /*0042*/ 	.short	0x0008
        /*0044*/ 	.byte	0x00, 0xf5, 0x21, 0x00


	//----- nvinfo : EIATTR_KPARAM_INFO
	.align		4
.L_16:
        /*0048*/ 	.byte	0x04, 0x17
        /*004a*/ 	.short	(.L_18 - .L_17)
.L_17:
        /*004c*/ 	.word	0x00000000
        /*0050*/ 	.short	0x0000
        /*0052*/ 	.short	0x0000
        /*0054*/ 	.byte	0x00, 0xf5, 0x21, 0x00


	//----- nvinfo : EIATTR_SPARSE_MMA_MASK
	.align		4
.L_18:
        /*0058*/ 	.byte	0x03, 0x50
        /*005a*/ 	.short	0x0000


	//----- nvinfo : EIATTR_MAXREG_COUNT
	.align		4
        /*005c*/ 	.byte	0x03, 0x1b
        /*005e*/ 	.short	0x00ff


	//----- nvinfo : EIATTR_MERCURY_ISA_VERSION
	.align		4
        /*0060*/ 	.byte	0x03, 0x5f
        /*0062*/ 	.short	0x0101


	//----- nvinfo : EIATTR_VRC_CTA_INIT_COUNT
	.align		4
        /*0064*/ 	.byte	0x02, 0x4a
	.zero		1
	.zero		1


	//----- nvinfo : EIATTR_EXIT_INSTR_OFFSETS
	.align		4
        /*0068*/ 	.byte	0x04, 0x1c
        /*006a*/ 	.short	(.L_20 - .L_19)


	//   ....[0]....
.L_19:
        /*006c*/ 	.word	0x000000c0


	//   ....[1]....
        /*0070*/ 	.word	0x00002320


	//   ....[2]....
        /*0074*/ 	.word	0x00003060


	//   ....[3]....
        /*0078*/ 	.word	0x00003650


	//   ....[4]....
        /*007c*/ 	.word	0x00003a50


	//   ....[5]....
        /*0080*/ 	.word	0x00003cd0


	//----- nvinfo : EIATTR_CRS_STACK_SIZE
	.align		4
.L_20:
        /*0084*/ 	.byte	0x04, 0x1e
        /*0086*/ 	.short	(.L_22 - .L_21)
.L_21:
        /*0088*/ 	.word	0x00000000


	//----- nvinfo : EIATTR_CBANK_PARAM_SIZE
	.align		4
.L_22:
        /*008c*/ 	.byte	0x03, 0x19
        /*008e*/ 	.short	0x001c


	//----- nvinfo : EIATTR_PARAM_CBANK
	.align		4
        /*0090*/ 	.byte	0x04, 0x0a
        /*0092*/ 	.short	(.L_24 - .L_23)
	.align		4
.L_23:
        /*0094*/ 	.word	index@(.nv.constant0._Z10blurKernelPKhPhiii)
        /*0098*/ 	.short	0x0380
        /*009a*/ 	.short	0x001c


	//----- nvinfo : EIATTR_SW_WAR
	.align		4
.L_24:
        /*009c*/ 	.byte	0x04, 0x36
        /*009e*/ 	.short	(.L_26 - .L_25)
.L_25:
        /*00a0*/ 	.word	0x00000008
.L_26:


//--------------------- .nv.callgraph             --------------------------
	.section	.nv.callgraph,"",@"SHT_CUDA_CALLGRAPH"
	.align	4
	.sectionentsize	8
	.align		4
        /*0000*/ 	.word	0x00000000
	.align		4
        /*0004*/ 	.word	0xffffffff
	.align		4
        /*0008*/ 	.word	0x00000000
	.align		4
        /*000c*/ 	.word	0xfffffffe
	.align		4
        /*0010*/ 	.word	0x00000000
	.align		4
        /*0014*/ 	.word	0xfffffffd
	.align		4
        /*0018*/ 	.word	0x00000000
	.align		4
        /*001c*/ 	.word	0xfffffffc


//--------------------- .nv.constant3             --------------------------
	.section	.nv.constant3,"a",@progbits
	.align	4
.nv.constant3:
	.type		BLUR_SIZE,@object
	.size		BLUR_SIZE,(.L_0 - BLUR_SIZE)
BLUR_SIZE:
	.zero		4
.L_0:


//--------------------- .text._Z10blurKernelPKhPhiii --------------------------
	.section	.text._Z10blurKernelPKhPhiii,"ax",@progbits
	.align	128
        .global         _Z10blurKernelPKhPhiii
        .type           _Z10blurKernelPKhPhiii,@function
        .size           _Z10blurKernelPKhPhiii,(.L_x_16 - _Z10blurKernelPKhPhiii)
        .other          _Z10blurKernelPKhPhiii,@"STO_CUDA_ENTRY STV_DEFAULT"
_Z10blurKernelPKhPhiii:
.text._Z10blurKernelPKhPhiii:
[----:B------:R-:W-:Y:S01]  /*0000*/  LDC R1, c[0x0][0x37c] ;  /* 0x0000df00ff017b82 */ /* 0x000fe20000000800 */
[----:B------:R-:W0:Y:S07]  /*0010*/  S2R R0, SR_TID.Y ;  /* 0x0000000000007919 */ /* 0x000e2e0000002200 */
[----:B------:R-:W0:Y:S01]  /*0020*/  S2UR UR4, SR_CTAID.Y ;  /* 0x00000000000479c3 */ /* 0x000e220000002600 */
[----:B------:R-:W1:Y:S01]  /*0030*/  LDCU.64 UR8, c[0x0][0x390] ;  /* 0x00007200ff0877ac */ /* 0x000e620008000a00 */
[----:B------:R-:W2:Y:S06]  /*0040*/  S2R R3, SR_TID.X ;  /* 0x0000000000037919 */ /* 0x000eac0000002100 */
[----:B------:R-:W0:Y:S08]  /*0050*/  LDC R7, c[0x0][0x364] ;  /* 0x0000d900ff077b82 */ /* 0x000e300000000800 */
[----:B------:R-:W2:Y:S08]  /*0060*/  S2UR UR5, SR_CTAID.X ;  /* 0x00000000000579c3 */ /* 0x000eb00000002500 */
[----:B------:R-:W2:Y:S01]  /*0070*/  LDC R10, c[0x0][0x360] ;  /* 0x0000d800ff0a7b82 */ /* 0x000ea20000000800 */
[----:B0-----:R-:W-:-:S05]  /*0080*/  IMAD R7, R7, UR4, R0 ;  /* 0x0000000407077c24 */ /* 0x001fca000f8e0200 */
[----:B-1----:R-:W-:Y:S01]  /*0090*/  ISETP.GE.AND P0, PT, R7, UR9, PT ;  /* 0x0000000907007c0c */ /* 0x002fe2000bf06270 */
[----:B--2---:R-:W-:-:S05]  /*00a0*/  IMAD R10, R10, UR5, R3 ;  /* 0x000000050a0a7c24 */ /* 0x004fca000f8e0203 */
[----:B------:R-:W-:-:S13]  /*00b0*/  ISETP.GE.OR P0, PT, R10, UR8, P0 ;  /* 0x000000080a007c0c */ /* 0x000fda0008706670 */
[----:B------:R-:W-:Y:S05]  /*00c0*/  @P0 EXIT ;  /* 0x000000000000094d */ /* 0x000fea0003800000 */
[----:B------:R-:W0:Y:S01]  /*00d0*/  LDC R11, c[0x0][0x398] ;  /* 0x0000e600ff0b7b82 */ /* 0x000e220000000800 */
[----:B------:R-:W1:Y:S01]  /*00e0*/  LDCU.64 UR6, c[0x0][0x358] ;  /* 0x00006b00ff0677ac */ /* 0x000e620008000a00 */
[----:B------:R-:W-:Y:S01]  /*00f0*/  IMAD.MOV.U32 R6, RZ, RZ, RZ ;  /* 0x000000ffff067224 */ /* 0x000fe200078e00ff */
[----:B------:R-:W-:Y:S02]  /*0100*/  CS2R R4, SRZ ;  /* 0x0000000000047805 */ /* 0x000fe4000001ff00 */
[----:B0-----:R-:W-:-:S13]  /*0110*/  ISETP.GE.AND P0, PT, R11, 0x1, PT ;  /* 0x000000010b00780c */ /* 0x001fda0003f06270 */
[----:B-1----:R-:W-:Y:S05]  /*0120*/  @!P0 BRA `(.L_x_0) ;  /* 0x0000001400bc8947 */ /* 0x002fea0003800000 */
[C---:B------:R-:W-:Y:S01]  /*0130*/  LOP3.LUT R24, R11.reuse, 0xf, RZ, 0xc0, !PT ;  /* 0x0000000f0b187812 */ /* 0x040fe200078ec0ff */
[----:B------:R-:W-:Y:S01]  /*0140*/  IMAD.MOV.U32 R0, RZ, RZ, RZ ;  /* 0x000000ffff007224 */ /* 0x000fe200078e00ff */
[C---:B------:R-:W-:Y:S01]  /*0150*/  LOP3.LUT R25, R11.reuse, 0x7, RZ, 0xc0, !PT ;  /* 0x000000070b197812 */ /* 0x040fe200078ec0ff */
[----:B------:R-:W-:Y:S01]  /*0160*/  UMOV UR4, 0xfffffffd ;  /* 0xfffffffd00047882 */ /* 0x000fe20000000000 */
[----:B------:R-:W-:-:S07]  /*0170*/  LOP3.LUT R11, R11, 0x3, RZ, 0xc0, !PT ;  /* 0x000000030b0b7812 */ /* 0x000fce00078ec0ff */
.L_x_10:
[----:B------:R-:W0:Y:S01]  /*0180*/  LDCU UR5, c[0x0][0x394] ;  /* 0x00007280ff0577ac */ /* 0x000e220008000800 */
[----:B------:R-:W-:-:S05]  /*0190*/  VIADD R12, R7, UR4 ;  /* 0x00000004070c7c36 */ /* 0x000fca0008000000 */
[----:B0-----:R-:W-:Y:S01]  /*01a0*/  ISETP.GE.AND P0, PT, R12, UR5, PT ;  /* 0x000000050c007c0c */ /* 0x001fe2000bf06270 */
[----:B------:R-:W-:-:S03]  /*01b0*/  UMOV UR5, 0xfffffffd ;  /* 0xfffffffd00057882 */ /* 0x000fc60000000000 */
[----:B------:R-:W-:-:S13]  /*01c0*/  ISETP.GT.AND P0, PT, R12, -0x1, !P0 ;  /* 0xffffffff0c00780c */ /* 0x000fda0004704270 */
.L_x_8:
[----:B------:R-:W0:Y:S01]  /*01d0*/  LDCU UR8, c[0x0][0x390] ;  /* 0x00007200ff0877ac */ /* 0x000e220008000800 */
[----:B------:R-:W-:Y:S01]  /*01e0*/  VIADD R13, R10, UR5 ;  /* 0x000000050a0d7c36 */ /* 0x000fe20008000000 */
[----:B------:R-:W-:Y:S04]  /*01f0*/  BSSY.RECONVERGENT B0, `(.L_x_1) ;  /* 0x000015b000007945 */ /* 0x000fe80003800200 */
[----:B0-----:R-:W-:-:S04]  /*0200*/  ISETP.GE.AND P1, PT, R13, UR8, PT ;  /* 0x000000080d007c0c */ /* 0x001fc8000bf26270 */
[----:B------:R-:W-:-:S04]  /*0210*/  ISETP.GT.AND P1, PT, R13, -0x1, !P1 ;  /* 0xffffffff0d00780c */ /* 0x000fc80004f24270 */
[----:B------:R-:W-:-:S13]  /*0220*/  PLOP3.LUT P1, PT, P0, P1, PT, 0x80, 0x8 ;  /* 0x000000000008781c */ /* 0x000fda0000723070 */
[----:B------:R-:W-:Y:S05]  /*0230*/  @!P1 BRA `(.L_x_2) ;  /* 0x0000001400589947 */ /* 0x000fea0003800000 */
[----:B------:R-:W0:Y:S01]  /*0240*/  LDC R8, c[0x0][0x398] ;  /* 0x0000e600ff087b82 */ /* 0x000e220000000800 */
[----:B------:R-:W-:Y:S02]  /*0250*/  IMAD R13, R12, UR8, R13 ;  /* 0x000000080c0d7c24 */ /* 0x000fe4000f8e020d */
[----:B------:R-:W-:Y:S01]  /*0260*/  HFMA2 R14, -RZ, RZ, 0, 0 ;  /* 0x00000000ff0e7431 */ /* 0x000fe200000001ff */
[----:B0-----:R-:W-:Y:S01]  /*0270*/  ISETP.GE.U32.AND P1, PT, R8, 0x10, PT ;  /* 0x000000100800780c */ /* 0x001fe20003f26070 */
[----:B------:R-:W-:-:S12]  /*0280*/  IMAD R13, R13, R8, RZ ;  /* 0x000000080d0d7224 */ /* 0x000fd800078e02ff */
[----:B------:R-:W-:Y:S05]  /*0290*/  @!P1 BRA `(.L_x_3) ;  /* 0x00000008007c9947 */ /* 0x000fea0003800000 */
[----:B------:R-:W0:Y:S01]  /*02a0*/  LDC.64 R2, c[0x0][0x380] ;  /* 0x0000e000ff027b82 */ /* 0x000e220000000a00 */
[----:B------:R-:W-:Y:S01]  /*02b0*/  LOP3.LUT R14, R8, 0x7ffffff0, RZ, 0xc0, !PT ;  /* 0x7ffffff0080e7812 */ /* 0x000fe200078ec0ff */
[----:B------:R-:W-:Y:S02]  /*02c0*/  IMAD.MOV.U32 R28, RZ, RZ, 0x20 ;  /* 0x00000020ff1c7424 */ /* 0x000fe400078e00ff */
[----:B------:R-:W-:Y:S02]  /*02d0*/  IMAD.MOV.U32 R15, RZ, RZ, R13 ;  /* 0x000000ffff0f7224 */ /* 0x000fe400078e000d */
[----:B------:R-:W-:-:S07]  /*02e0*/  IMAD.MOV R27, RZ, RZ, -R14 ;  /* 0x000000ffff1b7224 */ /* 0x000fce00078e0a0e */
.L_x_4:
[----:B------:R-:W-:Y:S02]  /*02f0*/  SHF.R.S32.HI R16, RZ, 0x1f, R15 ;  /* 0x0000001fff107819 */ /* 0x000fe4000001140f */
[----:B0-----:R-:W-:-:S04]  /*0300*/  IADD3 R8, P1, P2, R15, 0x7, R2 ;  /* 0x000000070f087810 */ /* 0x001fc80007a3e002 */
[----:B------:R-:W-:-:S05]  /*0310*/  IADD3.X R9, PT, PT, R16, R3, RZ, P1, P2 ;  /* 0x0000000310097210 */ /* 0x000fca0000fe44ff */
[----:B------:R-:W2:Y:S04]  /*0320*/  LDG.E.U8 R16, desc[UR6][R8.64+-0x7] ;  /* 0xfffff90608107981 */ /* 0x000ea8000c1e1100 */
[----:B------:R-:W3:Y:S04]  /*0330*/  LDG.E.U8 R18, desc[UR6][R8.64+-0x6] ;  /* 0xfffffa0608127981 */ /* 0x000ee8000c1e1100 */
[----:B------:R-:W4:Y:S04]  /*0340*/  LDG.E.U8 R19, desc[UR6][R8.64+-0x5] ;  /* 0xfffffb0608137981 */ /* 0x000f28000c1e1100 */
[----:B------:R-:W5:Y:S04]  /*0350*/  LDG.E.U8 R20, desc[UR6][R8.64+-0x4] ;  /* 0xfffffc0608147981 */ /* 0x000f68000c1e1100 */
[----:B------:R-:W5:Y:S01]  /*0360*/  LDG.E.U8 R21, desc[UR6][R8.64+-0x3] ;  /* 0xfffffd0608157981 */ /* 0x000f62000c1e1100 */
[----:B------:R-:W-:-:S02]  /*0370*/  ISETP.EQ.AND P4, PT, R28, 0x20, PT ;  /* 0x000000201c00780c */ /* 0x000fc40003f82270 */
[C---:B------:R-:W-:Y:S01]  /*0380*/  ISETP.EQ.AND P1, PT, R28.reuse, 0x24, PT ;  /* 0x000000241c00780c */ /* 0x040fe20003f22270 */
[----:B------:R-:W5:Y:S01]  /*0390*/  LDG.E.U8 R22, desc[UR6][R8.64+-0x2] ;  /* 0xfffffe0608167981 */ /* 0x000f62000c1e1100 */
[C---:B------:R-:W-:Y:S02]  /*03a0*/  ISETP.EQ.AND P2, PT, R28.reuse, 0x28, PT ;  /* 0x000000281c00780c */ /* 0x040fe40003f42270 */
[----:B------:R-:W-:Y:S01]  /*03b0*/  ISETP.EQ.AND P3, PT, R28, 0x1c, PT ;  /* 0x0000001c1c00780c */ /* 0x000fe20003f62270 */
[----:B------:R-:W5:Y:S04]  /*03c0*/  LDG.E.U8 R23, desc[UR6][R8.64+-0x1] ;  /* 0xffffff0608177981 */ /* 0x000f68000c1e1100 */
[----:B------:R-:W5:Y:S02]  /*03d0*/  LDG.E.U8 R26, desc[UR6][R8.64] ;  /* 0x00000006081a7981 */ /* 0x000f64000c1e1100 */
[----:B------:R-:W-:-:S02]  /*03e0*/  @P4 IMAD.MOV.U32 R17, RZ, RZ, R6 ;  /* 0x000000ffff114224 */ /* 0x000fc400078e0006 */
[----:B------:R-:W-:Y:S02]  /*03f0*/  @P1 MOV R17, R5 ;  /* 0x0000000500111202 */ /* 0x000fe40000000f00 */
[----:B------:R-:W-:-:S04]  /*0400*/  @P2 IMAD.MOV.U32 R17, RZ, RZ, R4 ;  /* 0x000000ffff112224 */ /* 0x000fc800078e0004 */
[----:B--2---:R-:W-:-:S04]  /*0410*/  IMAD.IADD R16, R16, 0x1, R17 ;  /* 0x0000000110107824 */ /* 0x004fc800078e0211 */
[--C-:B------:R-:W-:Y:S01]  /*0420*/  @P4 IMAD.MOV.U32 R6, RZ, RZ, R16.reuse ;  /* 0x000000ffff064224 */ /* 0x100fe200078e0010 */
[----:B------:R-:W-:Y:S01]  /*0430*/  @P2 MOV R4, R16 ;  /* 0x0000001000042202 */ /* 0x000fe20000000f00 */
[----:B------:R-:W-:Y:S02]  /*0440*/  @P1 IMAD.MOV.U32 R5, RZ, RZ, R16 ;  /* 0x000000ffff051224 */ /* 0x000fe400078e0010 */
[----:B------:R-:W-:Y:S02]  /*0450*/  @P3 IMAD.MOV.U32 R17, RZ, RZ, R6 ;  /* 0x000000ffff113224 */ /* 0x000fe400078e0006 */
[----:B------:R-:W-:Y:S02]  /*0460*/  @P4 IMAD.MOV.U32 R17, RZ, RZ, R5 ;  /* 0x000000ffff114224 */ /* 0x000fe400078e0005 */
[----:B------:R-:W-:-:S04]  /*0470*/  @P1 IMAD.MOV.U32 R17, RZ, RZ, R4 ;  /* 0x000000ffff111224 */ /* 0x000fc800078e0004 */
[----:B---3--:R-:W-:-:S04]  /*0480*/  IMAD.IADD R18, R18, 0x1, R17 ;  /* 0x0000000112127824 */ /* 0x008fc800078e0211 */
[--C-:B------:R-:W-:Y:S01]  /*0490*/  @P4 IMAD.MOV.U32 R5, RZ, RZ, R18.reuse ;  /* 0x000000ffff054224 */ /* 0x100fe200078e0012 */
[----:B------:R-:W-:Y:S01]  /*04a0*/  @P3 MOV R6, R18 ;  /* 0x0000001200063202 */ /* 0x000fe20000000f00 */
[----:B------:R-:W-:Y:S02]  /*04b0*/  @P1 IMAD.MOV.U32 R4, RZ, RZ, R18 ;  /* 0x000000ffff041224 */ /* 0x000fe400078e0012 */
[----:B------:R-:W2:Y:S01]  /*04c0*/  LDG.E.U8 R18, desc[UR6][R8.64+0x1] ;  /* 0x0000010608127981 */ /* 0x000ea2000c1e1100 */
[C---:B------:R-:W-:Y:S02]  /*04d0*/  ISETP.EQ.AND P2, PT, R28.reuse, 0x18, PT ;  /* 0x000000181c00780c */ /* 0x040fe40003f42270 */
[----:B------:R-:W-:-:S11]  /*04e0*/  ISETP.EQ.AND P1, PT, R28, 0x14, PT ;  /* 0x000000141c00780c */ /* 0x000fd60003f22270 */
[----:B------:R-:W-:Y:S02]  /*04f0*/  @P2 IMAD.MOV.U32 R16, RZ, RZ, R6 ;  /* 0x000000ffff102224 */ /* 0x000fe400078e0006 */
[----:B------:R-:W-:Y:S01]  /*0500*/  @P3 IMAD.MOV.U32 R16, RZ, RZ, R5 ;  /* 0x000000ffff103224 */ /* 0x000fe200078e0005 */
[----:B------:R-:W-:-:S05]  /*0510*/  @P4 MOV R16, R4 ;  /* 0x0000000400104202 */ /* 0x000fca0000000f00 */
[----:B----4-:R-:W-:-:S04]  /*0520*/  IMAD.IADD R19, R19, 0x1, R16 ;  /* 0x0000000113137824 */ /* 0x010fc800078e0210 */
[--C-:B------:R-:W-:Y:S02]  /*0530*/  @P2 IMAD.MOV.U32 R6, RZ, RZ, R19.reuse ;  /* 0x000000ffff062224 */ /* 0x100fe400078e0013 */
[--C-:B------:R-:W-:Y:S02]  /*0540*/  @P3 IMAD.MOV.U32 R5, RZ, RZ, R19.reuse ;  /* 0x000000ffff053224 */ /* 0x100fe400078e0013 */
[----:B------:R-:W-:Y:S01]  /*0550*/  @P4 IMAD.MOV.U32 R4, RZ, RZ, R19 ;  /* 0x000000ffff044224 */ /* 0x000fe200078e0013 */
[----:B------:R-:W-:Y:S01]  /*0560*/  @P1 MOV R17, R6 ;  /* 0x0000000600111202 */ /* 0x000fe20000000f00 */
[----:B------:R-:W-:Y:S01]  /*0570*/  @P2 IMAD.MOV.U32 R17, RZ, RZ, R5 ;  /* 0x000000ffff112224 */ /* 0x000fe200078e0005 */
[----:B------:R-:W-:Y:S01]  /*0580*/  ISETP.EQ.AND P4, PT, R28, 0x10, PT ;  /* 0x000000101c00780c */ /* 0x000fe20003f82270 */
[----:B------:R-:W-:Y:S01]  /*0590*/  @P3 IMAD.MOV.U32 R17, RZ, RZ, R4 ;  /* 0x000000ffff113224 */ /* 0x000fe200078e0004 */
[----:B------:R-:W3:Y:S03]  /*05a0*/  LDG.E.U8 R19, desc[UR6][R8.64+0x2] ;  /* 0x0000020608137981 */ /* 0x000ee6000c1e1100 */
[----:B-----5:R-:W-:-:S04]  /*05b0*/  IMAD.IADD R20, R20, 0x1, R17 ;  /* 0x0000000114147824 */ /* 0x020fc800078e0211 */
[--C-:B------:R-:W-:Y:S01]  /*05c0*/  @P1 IMAD.MOV.U32 R6, RZ, RZ, R20.reuse ;  /* 0x000000ffff061224 */ /* 0x100fe200078e0014 */
[----:B------:R-:W-:Y:S01]  /*05d0*/  @P2 MOV R5, R20 ;  /* 0x0000001400052202 */ /* 0x000fe20000000f00 */
[----:B------:R-:W-:Y:S02]  /*05e0*/  @P3 IMAD.MOV.U32 R4, RZ, RZ, R20 ;  /* 0x000000ffff043224 */ /* 0x000fe400078e0014 */
[----:B------:R-:W-:Y:S01]  /*05f0*/  @P4 IMAD.MOV.U32 R16, RZ, RZ, R6 ;  /* 0x000000ffff104224 */ /* 0x000fe200078e0006 */
[----:B------:R-:W4:Y:S01]  /*0600*/  LDG.E.U8 R20, desc[UR6][R8.64+0x3] ;  /* 0x0000030608147981 */ /* 0x000f22000c1e1100 */
[----:B------:R-:W-:Y:S01]  /*0610*/  @P1 IMAD.MOV.U32 R16, RZ, RZ, R5 ;  /* 0x000000ffff101224 */ /* 0x000fe200078e0005 */
[----:B------:R-:W-:Y:S01]  /*0620*/  ISETP.EQ.AND P3, PT, R28, 0xc, PT ;  /* 0x0000000c1c00780c */ /* 0x000fe20003f62270 */
[----:B------:R-:W-:-:S05]  /*0630*/  @P2 IMAD.MOV.U32 R16, RZ, RZ, R4 ;  /* 0x000000ffff102224 */ /* 0x000fca00078e0004 */
[----:B------:R-:W-:-:S05]  /*0640*/  IADD3 R21, PT, PT, R21, R16, RZ ;  /* 0x0000001015157210 */ /* 0x000fca0007ffe0ff */
[--C-:B------:R-:W-:Y:S02]  /*0650*/  @P4 IMAD.MOV.U32 R6, RZ, RZ, R21.reuse ;  /* 0x000000ffff064224 */ /* 0x100fe400078e0015 */
[--C-:B------:R-:W-:Y:S02]  /*0660*/  @P1 IMAD.MOV.U32 R5, RZ, RZ, R21.reuse ;  /* 0x000000ffff051224 */ /* 0x100fe400078e0015 */
[----:B------:R-:W-:Y:S01]  /*0670*/  @P2 IMAD.MOV.U32 R4, RZ, RZ, R21 ;  /* 0x000000ffff042224 */ /* 0x000fe200078e0015 */
[----:B------:R-:W-:Y:S01]  /*0680*/  ISETP.EQ.AND P2, PT, R28, 0x8, PT ;  /* 0x000000081c00780c */ /* 0x000fe20003f42270 */
[----:B------:R-:W-:Y:S01]  /*0690*/  @P3 IMAD.MOV.U32 R17, RZ, RZ, R6 ;  /* 0x000000ffff113224 */ /* 0x000fe200078e0006 */
[----:B------:R-:W-:Y:S01]  /*06a0*/  @P4 MOV R17, R5 ;  /* 0x0000000500114202 */ /* 0x000fe20000000f00 */
[----:B------:R-:W-:Y:S01]  /*06b0*/  @P1 IMAD.MOV.U32 R17, RZ, RZ, R4 ;  /* 0x000000ffff111224 */ /* 0x000fe200078e0004 */
[----:B------:R-:W5:Y:S03]  /*06c0*/  LDG.E.U8 R21, desc[UR6][R8.64+0x4] ;  /* 0x0000040608157981 */ /* 0x000f66000c1e1100 */
[----:B------:R-:W-:-:S04]  /*06d0*/  IMAD.IADD R22, R22, 0x1, R17 ;  /* 0x0000000116167824 */ /* 0x000fc800078e0211 */
[--C-:B------:R-:W-:Y:S01]  /*06e0*/  @P3 IMAD.MOV.U32 R6, RZ, RZ, R22.reuse ;  /* 0x000000ffff063224 */ /* 0x100fe200078e0016 */
[----:B------:R-:W-:Y:S01]  /*06f0*/  @P1 MOV R4, R22 ;  /* 0x0000001600041202 */ /* 0x000fe20000000f00 */
[----:B------:R-:W-:Y:S02]  /*0700*/  @P4 IMAD.MOV.U32 R5, RZ, RZ, R22 ;  /* 0x000000ffff054224 */ /* 0x000fe400078e0016 */
[----:B------:R-:W-:Y:S01]  /*0710*/  @P2 IMAD.MOV.U32 R16, RZ, RZ, R6 ;  /* 0x000000ffff102224 */ /* 0x000fe200078e0006 */
[----:B------:R-:W-:Y:S01]  /*0720*/  ISETP.EQ.AND P1, PT, R28, 0x4, PT ;  /* 0x000000041c00780c */ /* 0x000fe20003f22270 */
[----:B------:R-:W-:Y:S01]  /*0730*/  @P3 IMAD.MOV.U32 R16, RZ, RZ, R5 ;  /* 0x000000ffff103224 */ /* 0x000fe200078e0005 */
[----:B------:R-:W5:Y:S01]  /*0740*/  LDG.E.U8 R22, desc[UR6][R8.64+0x5] ;  /* 0x0000050608167981 */ /* 0x000f62000c1e1100 */
[----:B------:R-:W-:-:S04]  /*0750*/  @P4 IMAD.MOV.U32 R16, RZ, RZ, R4 ;  /* 0x000000ffff104224 */ /* 0x000fc800078e0004 */
[----:B------:R-:W-:-:S05]  /*0760*/  IMAD.IADD R23, R23, 0x1, R16 ;  /* 0x0000000117177824 */ /* 0x000fca00078e0210 */
[----:B------:R-:W-:Y:S01]  /*0770*/  @P2 MOV R6, R23 ;  /* 0x0000001700062202 */ /* 0x000fe20000000f00 */
[--C-:B------:R-:W-:Y:S02]  /*0780*/  @P3 IMAD.MOV.U32 R5, RZ, RZ, R23.reuse ;  /* 0x000000ffff053224 */ /* 0x100fe400078e0017 */
[----:B------:R-:W-:Y:S02]  /*0790*/  @P4 IMAD.MOV.U32 R4, RZ, RZ, R23 ;  /* 0x000000ffff044224 */ /* 0x000fe400078e0017 */
[----:B------:R-:W-:Y:S01]  /*07a0*/  @P1 IMAD.MOV.U32 R17, RZ, RZ, R6 ;  /* 0x000000ffff111224 */ /* 0x000fe200078e0006 */
[----:B------:R-:W5:Y:S01]  /*07b0*/  LDG.E.U8 R23, desc[UR6][R8.64+0x6] ;  /* 0x0000060608177981 */ /* 0x000f62000c1e1100 */
[----:B------:R-:W-:Y:S01]  /*07c0*/  @P2 IMAD.MOV.U32 R17, RZ, RZ, R5 ;  /* 0x000000ffff112224 */ /* 0x000fe200078e0005 */
[----:B------:R-:W-:Y:S02]  /*07d0*/  @P3 MOV R17, R4 ;  /* 0x0000000400113202 */ /* 0x000fe40000000f00 */
[----:B------:R-:W-:-:S03]  /*07e0*/  ISETP.EQ.AND P4, PT, R28, RZ, PT ;  /* 0x000000ff1c00720c */ /* 0x000fc60003f82270 */
[----:B------:R-:W-:-:S04]  /*07f0*/  IMAD.IADD R26, R26, 0x1, R17 ;  /* 0x000000011a1a7824 */ /* 0x000fc800078e0211 */
[--C-:B------:R-:W-:Y:S02]  /*0800*/  @P1 IMAD.MOV.U32 R6, RZ, RZ, R26.reuse ;  /* 0x000000ffff061224 */ /* 0x100fe400078e001a */
[--C-:B------:R-:W-:Y:S02]  /*0810*/  @P2 IMAD.MOV.U32 R5, RZ, RZ, R26.reuse ;  /* 0x000000ffff052224 */ /* 0x100fe400078e001a */
[----:B------:R-:W-:Y:S02]  /*0820*/  @P3 IMAD.MOV.U32 R4, RZ, RZ, R26 ;  /* 0x000000ffff043224 */ /* 0x000fe400078e001a */
[----:B------:R-:W-:Y:S01]  /*0830*/  @P4 MOV R17, R6 ;  /* 0x0000000600114202 */ /* 0x000fe20000000f00 */
[----:B------:R-:W-:Y:S01]  /*0840*/  @P1 IMAD.MOV.U32 R17, RZ, RZ, R5 ;  /* 0x000000ffff111224 */ /* 0x000fe200078e0005 */
[----:B------:R-:W5:Y:S01]  /*0850*/  LDG.E.U8 R26, desc[UR6][R8.64+0x8] ;  /* 0x00000806081a7981 */ /* 0x000f62000c1e1100 */
[----:B------:R-:W-:-:S04]  /*0860*/  @P2 IMAD.MOV.U32 R17, RZ, RZ, R4 ;  /* 0x000000ffff112224 */ /* 0x000fc800078e0004 */
[----:B--2---:R-:W-:Y:S02]  /*0870*/  IMAD.IADD R18, R18, 0x1, R17 ;  /* 0x0000000112127824 */ /* 0x004fe400078e0211 */
[----:B------:R0:W2:Y:S01]  /*0880*/  LDG.E.U8 R17, desc[UR6][R8.64+0x7] ;  /* 0x0000070608117981 */ /* 0x0000a2000c1e1100 */
[C---:B------:R-:W-:Y:S01]  /*0890*/  ISETP.EQ.AND P3, PT, R28.reuse, -0x4, PT ;  /* 0xfffffffc1c00780c */ /* 0x040fe20003f62270 */
[--C-:B------:R-:W-:Y:S01]  /*08a0*/  @P4 IMAD.MOV.U32 R6, RZ, RZ, R18.reuse ;  /* 0x000000ffff064224 */ /* 0x100fe200078e0012 */
[----:B------:R-:W-:Y:S01]  /*08b0*/  @P1 MOV R5, R18 ;  /* 0x0000001200051202 */ /* 0x000fe20000000f00 */
[----:B------:R-:W-:Y:S01]  /*08c0*/  @P2 IMAD.MOV.U32 R4, RZ, RZ, R18 ;  /* 0x000000ffff042224 */ /* 0x000fe200078e0012 */
[----:B------:R-:W-:-:S09]  /*08d0*/  ISETP.EQ.AND P2, PT, R28, -0x8, PT ;  /* 0xfffffff81c00780c */ /* 0x000fd20003f42270 */
[----:B------:R-:W-:Y:S02]  /*08e0*/  @P3 IMAD.MOV.U32 R16, RZ, RZ, R6 ;  /* 0x000000ffff103224 */ /* 0x000fe400078e0006 */
[----:B------:R-:W-:Y:S02]  /*08f0*/  @P4 IMAD.MOV.U32 R16, RZ, RZ, R5 ;  /* 0x000000ffff104224 */ /* 0x000fe400078e0005 */
[----:B------:R-:W-:-:S05]  /*0900*/  @P1 IMAD.MOV.U32 R16, RZ, RZ, R4 ;  /* 0x000000ffff101224 */ /* 0x000fca00078e0004 */
[----:B---3--:R-:W-:-:S05]  /*0910*/  IADD3 R19, PT, PT, R19, R16, RZ ;  /* 0x0000001013137210 */ /* 0x008fca0007ffe0ff */
[--C-:B------:R-:W-:Y:S02]  /*0920*/  @P3 IMAD.MOV.U32 R6, RZ, RZ, R19.reuse ;  /* 0x000000ffff063224 */ /* 0x100fe400078e0013 */
[--C-:B------:R-:W-:Y:S02]  /*0930*/  @P4 IMAD.MOV.U32 R5, RZ, RZ, R19.reuse ;  /* 0x000000ffff054224 */ /* 0x100fe400078e0013 */
[----:B------:R-:W-:Y:S02]  /*0940*/  @P1 IMAD.MOV.U32 R4, RZ, RZ, R19 ;  /* 0x000000ffff041224 */ /* 0x000fe400078e0013 */
[----:B0-----:R-:W-:Y:S01]  /*0950*/  @P2 IMAD.MOV.U32 R9, RZ, RZ, R6 ;  /* 0x000000ffff092224 */ /* 0x001fe200078e0006 */
[----:B------:R-:W-:Y:S01]  /*0960*/  @P3 MOV R9, R5 ;  /* 0x0000000500093202 */ /* 0x000fe20000000f00 */
[----:B------:R-:W-:Y:S01]  /*0970*/  @P4 IMAD.MOV.U32 R9, RZ, RZ, R4 ;  /* 0x000000ffff094224 */ /* 0x000fe200078e0004 */
[----:B------:R-:W-:-:S03]  /*0980*/  ISETP.EQ.AND P1, PT, R28, -0xc, PT ;  /* 0xfffffff41c00780c */ /* 0x000fc60003f22270 */
[----:B----4-:R-:W-:-:S04]  /*0990*/  IMAD.IADD R20, R20, 0x1, R9 ;  /* 0x0000000114147824 */ /* 0x010fc800078e0209 */
[--C-:B------:R-:W-:Y:S02]  /*09a0*/  @P2 IMAD.MOV.U32 R6, RZ, RZ, R20.reuse ;  /* 0x000000ffff062224 */ /* 0x100fe400078e0014 */
[--C-:B------:R-:W-:Y:S02]  /*09b0*/  @P3 IMAD.MOV.U32 R5, RZ, RZ, R20.reuse ;  /* 0x000000ffff053224 */ /* 0x100fe400078e0014 */
[----:B------:R-:W-:Y:S02]  /*09c0*/  @P4 IMAD.MOV.U32 R4, RZ, RZ, R20 ;  /* 0x000000ffff044224 */ /* 0x000fe400078e0014 */
[----:B------:R-:W-:Y:S01]  /*09d0*/  @P1 MOV R8, R6 ;  /* 0x0000000600081202 */ /* 0x000fe20000000f00 */
[----:B------:R-:W-:Y:S01]  /*09e0*/  @P2 IMAD.MOV.U32 R8, RZ, RZ, R5 ;  /* 0x000000ffff082224 */ /* 0x000fe200078e0005 */
[----:B------:R-:W-:Y:S01]  /*09f0*/  ISETP.EQ.AND P4, PT, R28, -0x10, PT ;  /* 0xfffffff01c00780c */ /* 0x000fe20003f82270 */
[----:B------:R-:W-:-:S04]  /*0a00*/  @P3 IMAD.MOV.U32 R8, RZ, RZ, R4 ;  /* 0x000000ffff083224 */ /* 0x000fc800078e0004 */
[----:B-----5:R-:W-:-:S05]  /*0a10*/  IMAD.IADD R21, R21, 0x1, R8 ;  /* 0x0000000115157824 */ /* 0x020fca00078e0208 */
[----:B------:R-:W-:Y:S01]  /*0a20*/  @P1 MOV R6, R21 ;  /* 0x0000001500061202 */ /* 0x000fe20000000f00 */
[--C-:B------:R-:W-:Y:S02]  /*0a30*/  @P2 IMAD.MOV.U32 R5, RZ, RZ, R21.reuse ;  /* 0x000000ffff052224 */ /* 0x100fe400078e0015 */
[----:B------:R-:W-:Y:S02]  /*0a40*/  @P3 IMAD.MOV.U32 R4, RZ, RZ, R21 ;  /* 0x000000ffff043224 */ /* 0x000fe400078e0015 */
[----:B------:R-:W-:Y:S01]  /*0a50*/  @P4 IMAD.MOV.U32 R9, RZ, RZ, R6 ;  /* 0x000000ffff094224 */ /* 0x000fe200078e0006 */
[----:B------:R-:W-:Y:S01]  /*0a60*/  ISETP.EQ.AND P3, PT, R28, -0x14, PT ;  /* 0xffffffec1c00780c */ /* 0x000fe20003f62270 */
[----:B------:R-:W-:Y:S01]  /*0a70*/  @P1 IMAD.MOV.U32 R9, RZ, RZ, R5 ;  /* 0x000000ffff091224 */ /* 0x000fe200078e0005 */
[----:B------:R-:W-:-:S05]  /*0a80*/  @P2 MOV R9, R4 ;  /* 0x0000000400092202 */ /* 0x000fca0000000f00 */
[----:B------:R-:W-:-:S04]  /*0a90*/  IMAD.IADD R22, R22, 0x1, R9 ;  /* 0x0000000116167824 */ /* 0x000fc800078e0209 */
[--C-:B------:R-:W-:Y:S01]  /*0aa0*/  @P4 IMAD.MOV.U32 R6, RZ, RZ, R22.reuse ;  /* 0x000000ffff064224 */ /* 0x100fe200078e0016 */
[----:B------:R-:W-:Y:S01]  /*0ab0*/  @P2 MOV R4, R22 ;  /* 0x0000001600042202 */ /* 0x000fe20000000f00 */
[----:B------:R-:W-:Y:S02]  /*0ac0*/  @P1 IMAD.MOV.U32 R5, RZ, RZ, R22 ;  /* 0x000000ffff051224 */ /* 0x000fe400078e0016 */
[----:B------:R-:W-:Y:S01]  /*0ad0*/  @P3 IMAD.MOV.U32 R8, RZ, RZ, R6 ;  /* 0x000000ffff083224 */ /* 0x000fe200078e0006 */
[----:B------:R-:W-:Y:S01]  /*0ae0*/  ISETP.EQ.AND P2, PT, R28, -0x18, PT ;  /* 0xffffffe81c00780c */ /* 0x000fe20003f42270 */
[----:B------:R-:W-:Y:S02]  /*0af0*/  @P4 IMAD.MOV.U32 R8, RZ, RZ, R5 ;  /* 0x000000ffff084224 */ /* 0x000fe400078e0005 */
[----:B------:R-:W-:-:S04]  /*0b00*/  @P1 IMAD.MOV.U32 R8, RZ, RZ, R4 ;  /* 0x000000ffff081224 */ /* 0x000fc800078e0004 */
[----:B------:R-:W-:-:S04]  /*0b10*/  IMAD.IADD R23, R23, 0x1, R8 ;  /* 0x0000000117177824 */ /* 0x000fc800078e0208 */
[--C-:B------:R-:W-:Y:S01]  /*0b20*/  @P3 IMAD.MOV.U32 R6, RZ, RZ, R23.reuse ;  /* 0x000000ffff063224 */ /* 0x100fe200078e0017 */
[----:B------:R-:W-:Y:S01]  /*0b30*/  @P4 MOV R5, R23 ;  /* 0x0000001700054202 */ /* 0x000fe20000000f00 */
[----:B------:R-:W-:Y:S02]  /*0b40*/  @P1 IMAD.MOV.U32 R4, RZ, RZ, R23 ;  /* 0x000000ffff041224 */ /* 0x000fe400078e0017 */
[----:B------:R-:W-:Y:S02]  /*0b50*/  @P2 IMAD.MOV.U32 R8, RZ, RZ, R6 ;  /* 0x000000ffff082224 */ /* 0x000fe400078e0006 */
[----:B------:R-:W-:Y:S01]  /*0b60*/  @P3 IMAD.MOV.U32 R8, RZ, RZ, R5 ;  /* 0x000000ffff083224 */ /* 0x000fe200078e0005 */
[----:B------:R-:W-:Y:S01]  /*0b70*/  ISETP.EQ.AND P5, PT, R28, -0x1c, PT ;  /* 0xffffffe41c00780c */ /* 0x000fe20003fa2270 */
[----:B------:R-:W-:Y:S02]  /*0b80*/  @P4 IMAD.MOV.U32 R8, RZ, RZ, R4 ;  /* 0x000000ffff084224 */ /* 0x000fe400078e0004 */
[----:B------:R-:W-:-:S05]  /*0b90*/  VIADD R27, R27, 0x10 ;  /* 0x000000101b1b7836 */ /* 0x000fca0000000000 */
[----:B------:R-:W-:Y:S01]  /*0ba0*/  ISETP.NE.AND P1, PT, R27, RZ, PT ;  /* 0x000000ff1b00720c */ /* 0x000fe20003f25270 */
[----:B------:R-:W-:Y:S02]  /*0bb0*/  VIADD R15, R15, 0x10 ;  /* 0x000000100f0f7836 */ /* 0x000fe40000000000 */
[----:B------:R-:W-:Y:S01]  /*0bc0*/  VIADD R28, R28, 0x40 ;  /* 0x000000401c1c7836 */ /* 0x000fe20000000000 */
[----:B--2---:R-:W-:-:S05]  /*0bd0*/  IADD3 R17, PT, PT, R17, R8, RZ ;  /* 0x0000000811117210 */ /* 0x004fca0007ffe0ff */
[--C-:B------:R-:W-:Y:S02]  /*0be0*/  @P2 IMAD.MOV.U32 R6, RZ, RZ, R17.reuse ;  /* 0x000000ffff062224 */ /* 0x100fe400078e0011 */
[--C-:B------:R-:W-:Y:S02]  /*0bf0*/  @P3 IMAD.MOV.U32 R5, RZ, RZ, R17.reuse ;  /* 0x000000ffff053224 */ /* 0x100fe400078e0011 */
[----:B------:R-:W-:Y:S02]  /*0c00*/  @P4 IMAD.MOV.U32 R4, RZ, RZ, R17 ;  /* 0x000000ffff044224 */ /* 0x000fe400078e0011 */
[----:B------:R-:W-:Y:S01]  /*0c10*/  @P5 IMAD.MOV.U32 R9, RZ, RZ, R6 ;  /* 0x000000ffff095224 */ /* 0x000fe200078e0006 */
[----:B------:R-:W-:Y:S01]  /*0c20*/  @P2 MOV R9, R5 ;  /* 0x0000000500092202 */ /* 0x000fe20000000f00 */
[----:B------:R-:W-:-:S04]  /*0c30*/  @P3 IMAD.MOV.U32 R9, RZ, RZ, R4 ;  /* 0x000000ffff093224 */ /* 0x000fc800078e0004 */
[----:B------:R-:W-:-:S04]  /*0c40*/  IMAD.IADD R26, R26, 0x1, R9 ;  /* 0x000000011a1a7824 */ /* 0x000fc800078e0209 */
[--C-:B------:R-:W-:Y:S01]  /*0c50*/  @P5 IMAD.MOV.U32 R6, RZ, RZ, R26.reuse ;  /* 0x000000ffff065224 */ /* 0x100fe200078e001a */
[----:B------:R-:W-:Y:S01]  /*0c60*/  @P2 MOV R5, R26 ;  /* 0x0000001a00052202 */ /* 0x000fe20000000f00 */
[----:B------:R-:W-:Y:S01]  /*0c70*/  @P3 IMAD.MOV.U32 R4, RZ, RZ, R26 ;  /* 0x000000ffff043224 */ /* 0x000fe200078e001a */
[----:B------:R-:W-:Y:S06]  /*0c80*/  @P1 BRA `(.L_x_4) ;  /* 0xfffffff400981947 */ /* 0x000fec000383ffff */
.L_x_3:
[----:B------:R-:W-:-:S13]  /*0c90*/  ISETP.NE.AND P1, PT, R24, RZ, PT ;  /* 0x000000ff1800720c */ /* 0x000fda0003f25270 */
[----:B------:R-:W-:Y:S05]  /*0ca0*/  @!P1 BRA `(.L_x_5) ;  /* 0x0000000800b89947 */ /* 0x000fea0003800000 */
[----:B------:R-:W-:Y:S01]  /*0cb0*/  VIADD R2, R24, 0xffffffff ;  /* 0xffffffff18027836 */ /* 0x000fe20000000000 */
[----:B------:R-:W-:-:S04]  /*0cc0*/  ISETP.NE.AND P1, PT, R25, RZ, PT ;  /* 0x000000ff1900720c */ /* 0x000fc80003f25270 */
[----:B------:R-:W-:-:S13]  /*0cd0*/  ISETP.GE.U32.AND P2, PT, R2, 0x7, PT ;  /* 0x000000070200780c */ /* 0x000fda0003f46070 */
[----:B------:R-:W-:Y:S05]  /*0ce0*/  @!P2 BRA `(.L_x_6) ;  /* 0x000000040040a947 */ /* 0x000fea0003800000 */
[----:B------:R-:W0:Y:S01]  /*0cf0*/  LDCU.64 UR10, c[0x0][0x380] ;  /* 0x00007000ff0a77ac */ /* 0x000e220008000a00 */
[----:B------:R-:W-:-:S04]  /*0d00*/  IADD3 R3, PT, PT, R13, R14, RZ ;  /* 0x0000000e0d037210 */ /* 0x000fc80007ffe0ff */
[----:B0-----:R-:W-:-:S04]  /*0d10*/  IADD3 R2, P2, PT, R3, UR10, RZ ;  /* 0x0000000a03027c10 */ /* 0x001fc8000ff5e0ff */
[----:B------:R-:W-:-:S05]  /*0d20*/  LEA.HI.X.SX32 R3, R3, UR11, 0x1, P2 ;  /* 0x0000000b03037c11 */ /* 0x000fca00090f0eff */
[----:B------:R-:W2:Y:S04]  /*0d30*/  LDG.E.U8 R8, desc[UR6][R2.64] ;  /* 0x0000000602087981 */ /* 0x000ea8000c1e1100 */
[----:B------:R-:W3:Y:S04]  /*0d40*/  LDG.E.U8 R16, desc[UR6][R2.64+0x1] ;  /* 0x0000010602107981 */ /* 0x000ee8000c1e1100 */
[----:B------:R-:W4:Y:S04]  /*0d50*/  LDG.E.U8 R17, desc[UR6][R2.64+0x2] ;  /* 0x0000020602117981 */ /* 0x000f28000c1e1100 */
[----:B------:R-:W5:Y:S04]  /*0d60*/  LDG.E.U8 R18, desc[UR6][R2.64+0x3] ;  /* 0x0000030602127981 */ /* 0x000f68000c1e1100 */
[----:B------:R-:W5:Y:S04]  /*0d70*/  LDG.E.U8 R19, desc[UR6][R2.64+0x4] ;  /* 0x0000040602137981 */ /* 0x000f68000c1e1100 */
[----:B------:R-:W5:Y:S04]  /*0d80*/  LDG.E.U8 R20, desc[UR6][R2.64+0x5] ;  /* 0x0000050602147981 */ /* 0x000f68000c1e1100 */
[----:B------:R-:W5:Y:S04]  /*0d90*/  LDG.E.U8 R21, desc[UR6][R2.64+0x6] ;  /* 0x0000060602157981 */ /* 0x000f68000c1e1100 */
[----:B------:R0:W5:Y:S01]  /*0da0*/  LDG.E.U8 R22, desc[UR6][R2.64+0x7] ;  /* 0x0000070602167981 */ /* 0x000162000c1e1100 */
[----:B------:R-:W-:-:S02]  /*0db0*/  IMAD.SHL.U32 R9, R14, 0x4, RZ ;  /* 0x000000040e097824 */ /* 0x000fc400078e00ff */
[----:B------:R-:W-:-:S03]  /*0dc0*/  VIADD R14, R14, 0x8 ;  /* 0x000000080e0e7836 */ /* 0x000fc60000000000 */
[C---:B------:R-:W-:Y:S02]  /*0dd0*/  ISETP.EQ.AND P5, PT, R9.reuse, RZ, PT ;  /* 0x000000ff0900720c */ /* 0x040fe40003fa2270 */
[C---:B------:R-:W-:Y:S02]  /*0de0*/  ISETP.EQ.AND P2, PT, R9.reuse, 0x4, PT ;  /* 0x000000040900780c */ /* 0x040fe40003f42270 */
[C---:B------:R-:W-:Y:S02]  /*0df0*/  ISETP.EQ.AND P3, PT, R9.reuse, 0x8, PT ;  /* 0x000000080900780c */ /* 0x040fe40003f62270 */
[----:B------:R-:W-:-:S07]  /*0e00*/  ISETP.EQ.AND P4, PT, R9, -0x4, PT ;  /* 0xfffffffc0900780c */ /* 0x000fce0003f82270 */
[----:B------:R-:W-:Y:S02]  /*0e10*/  @P5 IMAD.MOV.U32 R15, RZ, RZ, R6 ;  /* 0x000000ffff0f5224 */ /* 0x000fe400078e0006 */
[----:B------:R-:W-:Y:S02]  /*0e20*/  @P2 IMAD.MOV.U32 R15, RZ, RZ, R5 ;  /* 0x000000ffff0f2224 */ /* 0x000fe400078e0005 */
[----:B------:R-:W-:-:S05]  /*0e30*/  @P3 IMAD.MOV.U32 R15, RZ, RZ, R4 ;  /* 0x000000ffff0f3224 */ /* 0x000fca00078e0004 */
[----:B--2---:R-:W-:-:S05]  /*0e40*/  IADD3 R8, PT, PT, R8, R15, RZ ;  /* 0x0000000f08087210 */ /* 0x004fca0007ffe0ff */
[--C-:B------:R-:W-:Y:S02]  /*0e50*/  @P5 IMAD.MOV.U32 R6, RZ, RZ, R8.reuse ;  /* 0x000000ffff065224 */ /* 0x100fe400078e0008 */
[--C-:B------:R-:W-:Y:S02]  /*0e60*/  @P2 IMAD.MOV.U32 R5, RZ, RZ, R8.reuse ;  /* 0x000000ffff052224 */ /* 0x100fe400078e0008 */
[----:B------:R-:W-:Y:S01]  /*0e70*/  @P3 IMAD.MOV.U32 R4, RZ, RZ, R8 ;  /* 0x000000ffff043224 */ /* 0x000fe200078e0008 */
[----:B------:R-:W-:Y:S01]  /*0e80*/  ISETP.EQ.AND P3, PT, R9, -0x8, PT ;  /* 0xfffffff80900780c */ /* 0x000fe20003f62270 */
[----:B0-----:R-:W-:Y:S01]  /*0e90*/  @P4 IMAD.MOV.U32 R3, RZ, RZ, R6 ;  /* 0x000000ffff034224 */ /* 0x001fe200078e0006 */
[----:B------:R-:W-:Y:S01]  /*0ea0*/  @P5 MOV R3, R5 ;  /* 0x0000000500035202 */ /* 0x000fe20000000f00 */
[----:B------:R-:W-:-:S04]  /*0eb0*/  @P2 IMAD.MOV.U32 R3, RZ, RZ, R4 ;  /* 0x000000ffff032224 */ /* 0x000fc800078e0004 */
[----:B---3--:R-:W-:-:S04]  /*0ec0*/  IMAD.IADD R16, R16, 0x1, R3 ;  /* 0x0000000110107824 */ /* 0x008fc800078e0203 */
[--C-:B------:R-:W-:Y:S02]  /*0ed0*/  @P4 IMAD.MOV.U32 R6, RZ, RZ, R16.reuse ;  /* 0x000000ffff064224 */ /* 0x100fe400078e0010 */
[--C-:B------:R-:W-:Y:S02]  /*0ee0*/  @P5 IMAD.MOV.U32 R5, RZ, RZ, R16.reuse ;  /* 0x000000ffff055224 */ /* 0x100fe400078e0010 */
[----:B------:R-:W-:Y:S01]  /*0ef0*/  @P2 IMAD.MOV.U32 R4, RZ, RZ, R16 ;  /* 0x000000ffff042224 */ /* 0x000fe200078e0010 */
[----:B------:R-:W-:Y:S01]  /*0f00*/  @P3 MOV R2, R6 ;  /* 0x0000000600023202 */ /* 0x000fe20000000f00 */
[----:B------:R-:W-:Y:S01]  /*0f10*/  @P4 IMAD.MOV.U32 R2, RZ, RZ, R5 ;  /* 0x000000ffff024224 */ /* 0x000fe200078e0005 */
[----:B------:R-:W-:Y:S01]  /*0f20*/  ISETP.EQ.AND P2, PT, R9, -0xc, PT ;  /* 0xfffffff40900780c */ /* 0x000fe20003f42270 */
[----:B------:R-:W-:-:S04]  /*0f30*/  @P5 IMAD.MOV.U32 R2, RZ, RZ, R4 ;  /* 0x000000ffff025224 */ /* 0x000fc800078e0004 */
[----:B----4-:R-:W-:-:S04]  /*0f40*/  IMAD.IADD R17, R17, 0x1, R2 ;  /* 0x0000000111117824 */ /* 0x010fc800078e0202 */
[--C-:B------:R-:W-:Y:S01]  /*0f50*/  @P4 IMAD.MOV.U32 R5, RZ, RZ, R17.reuse ;  /* 0x000000ffff054224 */ /* 0x100fe200078e0011 */
[----:B------:R-:W-:Y:S01]  /*0f60*/  @P3 MOV R6, R17 ;  /* 0x0000001100063202 */ /* 0x000fe20000000f00 */
[----:B------:R-:W-:Y:S01]  /*0f70*/  @P5 IMAD.MOV.U32 R4, RZ, RZ, R17 ;  /* 0x000000ffff045224 */ /* 0x000fe200078e0011 */
[----:B------:R-:W-:-:S03]  /*0f80*/  ISETP.EQ.AND P5, PT, R9, -0x10, PT ;  /* 0xfffffff00900780c */ /* 0x000fc60003fa2270 */
[----:B------:R-:W-:Y:S02]  /*0f90*/  @P2 IMAD.MOV.U32 R3, RZ, RZ, R6 ;  /* 0x000000ffff032224 */ /* 0x000fe400078e0006 */
[----:B------:R-:W-:Y:S01]  /*0fa0*/  @P3 IMAD.MOV.U32 R3, RZ, RZ, R5 ;  /* 0x000000ffff033224 */ /* 0x000fe200078e0005 */
[----:B------:R-:W-:-:S05]  /*0fb0*/  @P4 MOV R3, R4 ;  /* 0x0000000400034202 */ /* 0x000fca0000000f00 */
[----:B-----5:R-:W-:-:S04]  /*0fc0*/  IMAD.IADD R18, R18, 0x1, R3 ;  /* 0x0000000112127824 */ /* 0x020fc800078e0203 */
[--C-:B------:R-:W-:Y:S01]  /*0fd0*/  @P2 IMAD.MOV.U32 R6, RZ, RZ, R18.reuse ;  /* 0x000000ffff062224 */ /* 0x100fe200078e0012 */
[----:B------:R-:W-:Y:S01]  /*0fe0*/  @P4 MOV R4, R18 ;  /* 0x0000001200044202 */ /* 0x000fe20000000f00 */
[----:B------:R-:W-:Y:S01]  /*0ff0*/  @P3 IMAD.MOV.U32 R5, RZ, RZ, R18 ;  /* 0x000000ffff053224 */ /* 0x000fe200078e0012 */
[----:B------:R-:W-:Y:S01]  /*1000*/  ISETP.EQ.AND P4, PT, R9, -0x14, PT ;  /* 0xffffffec0900780c */ /* 0x000fe20003f82270 */
[----:B------:R-:W-:Y:S02]  /*1010*/  @P5 IMAD.MOV.U32 R2, RZ, RZ, R6 ;  /* 0x000000ffff025224 */ /* 0x000fe400078e0006 */
[----:B------:R-:W-:Y:S02]  /*1020*/  @P2 IMAD.MOV.U32 R2, RZ, RZ, R5 ;  /* 0x000000ffff022224 */ /* 0x000fe400078e0005 */
[----:B------:R-:W-:-:S04]  /*1030*/  @P3 IMAD.MOV.U32 R2, RZ, RZ, R4 ;  /* 0x000000ffff023224 */ /* 0x000fc800078e0004 */
[----:B------:R-:W-:-:S04]  /*1040*/  IMAD.IADD R19, R19, 0x1, R2 ;  /* 0x0000000113137824 */ /* 0x000fc800078e0202 */
[--C-:B------:R-:W-:Y:S01]  /*1050*/  @P5 IMAD.MOV.U32 R6, RZ, RZ, R19.reuse ;  /* 0x000000ffff065224 */ /* 0x100fe200078e0013 */
[----:B------:R-:W-:Y:S01]  /*1060*/  @P2 MOV R5, R19 ;  /* 0x0000001300052202 */ /* 0x000fe20000000f00 */
[----:B------:R-:W-:Y:S01]  /*1070*/  @P3 IMAD.MOV.U32 R4, RZ, RZ, R19 ;  /* 0x000000ffff043224 */ /* 0x000fe200078e0013 */
[----:B------:R-:W-:Y:S01]  /*1080*/  ISETP.EQ.AND P3, PT, R9, -0x18, PT ;  /* 0xffffffe80900780c */ /* 0x000fe20003f62270 */
[----:B------:R-:W-:Y:S02]  /*1090*/  @P4 IMAD.MOV.U32 R3, RZ, RZ, R6 ;  /* 0x000000ffff034224 */ /* 0x000fe400078e0006 */
[----:B------:R-:W-:Y:S02]  /*10a0*/  @P5 IMAD.MOV.U32 R3, RZ, RZ, R5 ;  /* 0x000000ffff035224 */ /* 0x000fe400078e0005 */
[----:B------:R-:W-:-:S05]  /*10b0*/  @P2 IMAD.MOV.U32 R3, RZ, RZ, R4 ;  /* 0x000000ffff032224 */ /* 0x000fca00078e0004 */
[----:B------:R-:W-:-:S05]  /*10c0*/  IADD3 R20, PT, PT, R20, R3, RZ ;  /* 0x0000000314147210 */ /* 0x000fca0007ffe0ff */
[--C-:B------:R-:W-:Y:S02]  /*10d0*/  @P4 IMAD.MOV.U32 R6, RZ, RZ, R20.reuse ;  /* 0x000000ffff064224 */ /* 0x100fe400078e0014 */
[--C-:B------:R-:W-:Y:S02]  /*10e0*/  @P5 IMAD.MOV.U32 R5, RZ, RZ, R20.reuse ;  /* 0x000000ffff055224 */ /* 0x100fe400078e0014 */
[----:B------:R-:W-:Y:S01]  /*10f0*/  @P2 IMAD.MOV.U32 R4, RZ, RZ, R20 ;  /* 0x000000ffff042224 */ /* 0x000fe200078e0014 */
[----:B------:R-:W-:Y:S01]  /*1100*/  ISETP.EQ.AND P2, PT, R9, -0x1c, PT ;  /* 0xffffffe40900780c */ /* 0x000fe20003f42270 */
[----:B------:R-:W-:Y:S01]  /*1110*/  @P3 IMAD.MOV.U32 R2, RZ, RZ, R6 ;  /* 0x000000ffff023224 */ /* 0x000fe200078e0006 */
[----:B------:R-:W-:Y:S01]  /*1120*/  @P4 MOV R2, R5 ;  /* 0x0000000500024202 */ /* 0x000fe20000000f00 */
[----:B------:R-:W-:-:S04]  /*1130*/  @P5 IMAD.MOV.U32 R2, RZ, RZ, R4 ;  /* 0x000000ffff025224 */ /* 0x000fc800078e0004 */
[----:B------:R-:W-:-:S04]  /*1140*/  IMAD.IADD R21, R21, 0x1, R2 ;  /* 0x0000000115157824 */ /* 0x000fc800078e0202 */
[--C-:B------:R-:W-:Y:S02]  /*1150*/  @P3 IMAD.MOV.U32 R6, RZ, RZ, R21.reuse ;  /* 0x000000ffff063224 */ /* 0x100fe400078e0015 */
[--C-:B------:R-:W-:Y:S02]  /*1160*/  @P4 IMAD.MOV.U32 R5, RZ, RZ, R21.reuse ;  /* 0x000000ffff054224 */ /* 0x100fe400078e0015 */
[----:B------:R-:W-:Y:S01]  /*1170*/  @P5 IMAD.MOV.U32 R4, RZ, RZ, R21 ;  /* 0x000000ffff045224 */ /* 0x000fe200078e0015 */
[----:B------:R-:W-:Y:S01]  /*1180*/  @P2 MOV R3, R6 ;  /* 0x0000000600032202 */ /* 0x000fe20000000f00 */
[----:B------:R-:W-:Y:S02]  /*1190*/  @P3 IMAD.MOV.U32 R3, RZ, RZ, R5 ;  /* 0x000000ffff033224 */ /* 0x000fe400078e0005 */
[----:B------:R-:W-:-:S04]  /*11a0*/  @P4 IMAD.MOV.U32 R3, RZ, RZ, R4 ;  /* 0x000000ffff034224 */ /* 0x000fc800078e0004 */
[----:B------:R-:W-:-:S04]  /*11b0*/  IMAD.IADD R22, R22, 0x1, R3 ;  /* 0x0000000116167824 */ /* 0x000fc800078e0203 */
[--C-:B------:R-:W-:Y:S01]  /*11c0*/  @P3 IMAD.MOV.U32 R5, RZ, RZ, R22.reuse ;  /* 0x000000ffff053224 */ /* 0x100fe200078e0016 */
[----:B------:R-:W-:Y:S01]  /*11d0*/  @P2 MOV R6, R22 ;  /* 0x0000001600062202 */ /* 0x000fe20000000f00 */
[----:B------:R-:W-:-:S07]  /*11e0*/  @P4 IMAD.MOV.U32 R4, RZ, RZ, R22 ;  /* 0x000000ffff044224 */ /* 0x000fce00078e0016 */
.L_x_6:
[----:B------:R-:W-:Y:S05]  /*11f0*/  @!P1 BRA `(.L_x_5) ;  /* 0x0000000400649947 */ /* 0x000fea0003800000 */
[----:B------:R-:W-:-:S05]  /*1200*/  VIADD R2, R25, 0xffffffff ;  /* 0xffffffff19027836 */ /* 0x000fca0000000000 */
        /* <DEDUP_REMOVED lines=9> */
[----:B------:R0:W5:Y:S01]  /*12a0*/  LDG.E.U8 R18, desc[UR6][R2.64+0x3] ;  /* 0x0000030602127981 */ /* 0x000162000c1e1100 */
[C---:B------:R-:W-:Y:S01]  /*12b0*/  IMAD.SHL.U32 R15, R14.reuse, 0x4, RZ ;  /* 0x000000040e0f7824 */ /* 0x040fe200078e00ff */
[----:B------:R-:W-:-:S04]  /*12c0*/  IADD3 R14, PT, PT, R14, 0x4, RZ ;  /* 0x000000040e0e7810 */ /* 0x000fc80007ffe0ff */
        /* <DEDUP_REMOVED lines=26> */
[----:B------:R-:W-:-:S04]  /*1470*/  @P1 IMAD.MOV.U32 R4, RZ, RZ, R2 ;  /* 0x000000ffff041224 */ /* 0x000fc800078e0002 */
[----:B------:R-:W-:Y:S02]  /*1480*/  @P2 IMAD.MOV.U32 R3, RZ, RZ, R6 ;  /* 0x000000ffff032224 */ /* 0x000fe400078e0006 */
[----:B------:R-:W-:Y:S01]  /*1490*/  @P3 IMAD.MOV.U32 R3, RZ, RZ, R5 ;  /* 0x000000ffff033224 */ /* 0x000fe200078e0005 */
[----:B------:R-:W-:-:S05]  /*14a0*/  @P4 MOV R3, R4 ;  /* 0x0000000400034202 */ /* 0x000fca0000000f00 */
[----:B-----5:R-:W-:-:S04]  /*14b0*/  IMAD.IADD R2, R18, 0x1, R3 ;  /* 0x0000000112027824 */ /* 0x020fc800078e0203 */
[--C-:B------:R-:W-:Y:S02]  /*14c0*/  @P2 IMAD.MOV.U32 R6, RZ, RZ, R2.reuse ;  /* 0x000000ffff062224 */ /* 0x100fe400078e0002 */
[--C-:B------:R-:W-:Y:S02]  /*14d0*/  @P3 IMAD.MOV.U32 R5, RZ, RZ, R2.reuse ;  /* 0x000000ffff053224 */ /* 0x100fe400078e0002 */
[----:B------:R-:W-:-:S07]  /*14e0*/  @P4 IMAD.MOV.U32 R4, RZ, RZ, R2 ;  /* 0x000000ffff044224 */ /* 0x000fce00078e0002 */
.L_x_7:
[----:B------:R-:W-:-:S13]  /*14f0*/  ISETP.NE.AND P1, PT, R11, RZ, PT ;  /* 0x000000ff0b00720c */ /* 0x000fda0003f25270 */
[----:B------:R-:W-:Y:S05]  /*1500*/  @!P1 BRA `(.L_x_5) ;  /* 0x0000000000a09947 */ /* 0x000fea0003800000 */
[----:B------:R-:W0:Y:S01]  /*1510*/  LDCU.64 UR10, c[0x0][0x380] ;  /* 0x00007000ff0a77ac */ /* 0x000e220008000a00 */
[----:B------:R-:W-:-:S05]  /*1520*/  IMAD.IADD R13, R13, 0x1, R14 ;  /* 0x000000010d0d7824 */ /* 0x000fca00078e020e */
[----:B0-----:R-:W-:-:S04]  /*1530*/  IADD3 R2, P1, PT, R13, UR10, RZ ;  /* 0x0000000a0d027c10 */ /* 0x001fc8000ff3e0ff */
[----:B------:R-:W-:-:S05]  /*1540*/  LEA.HI.X.SX32 R3, R13, UR11, 0x1, P1 ;  /* 0x0000000b0d037c11 */ /* 0x000fca00088f0eff */
[----:B------:R-:W2:Y:S01]  /*1550*/  LDG.E.U8 R8, desc[UR6][R2.64] ;  /* 0x0000000602087981 */ /* 0x000ea2000c1e1100 */
[----:B------:R-:W-:Y:S01]  /*1560*/  IMAD.SHL.U32 R14, R14, 0x4, RZ ;  /* 0x000000040e0e7824 */ /* 0x000fe200078e00ff */
[----:B------:R-:W-:-:S04]  /*1570*/  ISETP.NE.AND P3, PT, R11, 0x1, PT ;  /* 0x000000010b00780c */ /* 0x000fc80003f65270 */
[C---:B------:R-:W-:Y:S02]  /*1580*/  ISETP.EQ.AND P1, PT, R14.reuse, RZ, PT ;  /* 0x000000ff0e00720c */ /* 0x040fe40003f22270 */
[C---:B------:R-:W-:Y:S02]  /*1590*/  ISETP.EQ.AND P2, PT, R14.reuse, 0x4, PT ;  /* 0x000000040e00780c */ /* 0x040fe40003f42270 */
[----:B------:R-:W-:-:S09]  /*15a0*/  ISETP.EQ.AND P4, PT, R14, 0x8, PT ;  /* 0x000000080e00780c */ /* 0x000fd20003f82270 */
[----:B------:R-:W-:Y:S02]  /*15b0*/  @P1 IMAD.MOV.U32 R9, RZ, RZ, R6 ;  /* 0x000000ffff091224 */ /* 0x000fe400078e0006 */
[----:B------:R-:W-:Y:S02]  /*15c0*/  @P2 IMAD.MOV.U32 R9, RZ, RZ, R5 ;  /* 0x000000ffff092224 */ /* 0x000fe400078e0005 */
[----:B------:R-:W-:-:S05]  /*15d0*/  @P4 MOV R9, R4 ;  /* 0x0000000400094202 */ /* 0x000fca0000000f00 */
[----:B--2---:R-:W-:-:S04]  /*15e0*/  IMAD.IADD R8, R8, 0x1, R9 ;  /* 0x0000000108087824 */ /* 0x004fc800078e0209 */
[--C-:B------:R-:W-:Y:S02]  /*15f0*/  @P1 IMAD.MOV.U32 R6, RZ, RZ, R8.reuse ;  /* 0x000000ffff061224 */ /* 0x100fe400078e0008 */
[--C-:B------:R-:W-:Y:S02]  /*1600*/  @P2 IMAD.MOV.U32 R5, RZ, RZ, R8.reuse ;  /* 0x000000ffff052224 */ /* 0x100fe400078e0008 */
[----:B------:R-:W-:Y:S01]  /*1610*/  @P4 IMAD.MOV.U32 R4, RZ, RZ, R8 ;  /* 0x000000ffff044224 */ /* 0x000fe200078e0008 */
[----:B------:R-:W-:Y:S06]  /*1620*/  @!P3 BRA `(.L_x_5) ;  /* 0x000000000058b947 */ /* 0x000fec0003800000 */
[----:B------:R-:W2:Y:S01]  /*1630*/  LDG.E.U8 R8, desc[UR6][R2.64+0x1] ;  /* 0x0000010602087981 */ /* 0x000ea2000c1e1100 */
[----:B------:R-:W-:-:S13]  /*1640*/  ISETP.NE.AND P5, PT, R11, 0x2, PT ;  /* 0x000000020b00780c */ /* 0x000fda0003fa5270 */
[----:B------:R0:W3:Y:S01]  /*1650*/  @P5 LDG.E.U8 R13, desc[UR6][R2.64+0x2] ;  /* 0x00000206020d5981 */ /* 0x0000e2000c1e1100 */
[C---:B------:R-:W-:Y:S02]  /*1660*/  ISETP.EQ.AND P6, PT, R14.reuse, -0x4, PT ;  /* 0xfffffffc0e00780c */ /* 0x040fe40003fc2270 */
[C---:B------:R-:W-:Y:S02]  /*1670*/  ISETP.EQ.AND P4, PT, R14.reuse, -0x8, P5 ;  /* 0xfffffff80e00780c */ /* 0x040fe40002f82270 */
[----:B------:R-:W-:-:S09]  /*1680*/  ISETP.EQ.AND P3, PT, R14, -0x4, P5 ;  /* 0xfffffffc0e00780c */ /* 0x000fd20002f62270 */
[----:B------:R-:W-:Y:S01]  /*1690*/  @P6 MOV R9, R6 ;  /* 0x0000000600096202 */ /* 0x000fe20000000f00 */
[----:B------:R-:W-:Y:S02]  /*16a0*/  @P1 IMAD.MOV.U32 R9, RZ, RZ, R5 ;  /* 0x000000ffff091224 */ /* 0x000fe400078e0005 */
[----:B------:R-:W-:-:S04]  /*16b0*/  @P2 IMAD.MOV.U32 R9, RZ, RZ, R4 ;  /* 0x000000ffff092224 */ /* 0x000fc800078e0004 */
[----:B--2---:R-:W-:-:S04]  /*16c0*/  IMAD.IADD R8, R8, 0x1, R9 ;  /* 0x0000000108087824 */ /* 0x004fc800078e0209 */
[--C-:B------:R-:W-:Y:S01]  /*16d0*/  @P6 IMAD.MOV.U32 R6, RZ, RZ, R8.reuse ;  /* 0x000000ffff066224 */ /* 0x100fe200078e0008 */
[----:B------:R-:W-:Y:S01]  /*16e0*/  PLOP3.LUT P6, PT, PT, PT, PT, 0x8, 0x80 ;  /* 0x000000000080781c */ /* 0x000fe20003fce170 */
[----:B------:R-:W-:Y:S01]  /*16f0*/  @P2 IMAD.MOV.U32 R4, RZ, RZ, R8 ;  /* 0x000000ffff042224 */ /* 0x000fe200078e0008 */
[----:B------:R-:W-:Y:S01]  /*1700*/  @P5 PLOP3.LUT P6, PT, P1, PT, PT, 0x80, 0x8 ;  /* 0x000000000008581c */ /* 0x000fe20000fcf070 */
[----:B0-----:R-:W-:Y:S01]  /*1710*/  @P4 IMAD.MOV.U32 R2, RZ, RZ, R6 ;  /* 0x000000ffff024224 */ /* 0x001fe200078e0006 */
[----:B------:R-:W-:-:S05]  /*1720*/  @P1 MOV R5, R8 ;  /* 0x0000000800051202 */ /* 0x000fca0000000f00 */
[----:B------:R-:W-:-:S06]  /*1730*/  @P3 IMAD.MOV.U32 R2, RZ, RZ, R5 ;  /* 0x000000ffff023224 */ /* 0x000fcc00078e0005 */
[----:B------:R-:W-:-:S05]  /*1740*/  @P6 IMAD.MOV.U32 R2, RZ, RZ, R4 ;  /* 0x000000ffff026224 */ /* 0x000fca00078e0004 */
[----:B---3--:R-:W-:-:S05]  /*1750*/  @P5 IADD3 R13, PT, PT, R13, R2, RZ ;  /* 0x000000020d0d5210 */ /* 0x008fca0007ffe0ff */
[--C-:B------:R-:W-:Y:S02]  /*1760*/  @P4 IMAD.MOV.U32 R6, RZ, RZ, R13.reuse ;  /* 0x000000ffff064224 */ /* 0x100fe400078e000d */
[--C-:B------:R-:W-:Y:S02]  /*1770*/  @P3 IMAD.MOV.U32 R5, RZ, RZ, R13.reuse ;  /* 0x000000ffff053224 */ /* 0x100fe400078e000d */
[----:B------:R-:W-:-:S07]  /*1780*/  @P6 IMAD.MOV.U32 R4, RZ, RZ, R13 ;  /* 0x000000ffff046224 */ /* 0x000fce00078e000d */
.L_x_5:
[----:B------:R-:W-:-:S07]  /*1790*/  VIADD R0, R0, 0x1 ;  /* 0x0000000100007836 */ /* 0x000fce0000000000 */
.L_x_2:
[----:B------:R-:W-:Y:S05]  /*17a0*/  BSYNC.RECONVERGENT B0 ;  /* 0x0000000000007941 */ /* 0x000fea0003800200 */
.L_x_1:
[----:B------:R-:W-:-:S04]  /*17b0*/  UIADD3 UR5, UPT, UPT, UR5, 0x1, URZ ;  /* 0x0000000105057890 */ /* 0x000fc8000fffe0ff */
[----:B------:R-:W-:-:S09]  /*17c0*/  UISETP.NE.AND UP0, UPT, UR5, 0x4, UPT ;  /* 0x000000040500788c */ /* 0x000fd2000bf05270 */
[----:B------:R-:W-:Y:S05]  /*17d0*/  BRA.U UP0, `(.L_x_8) ;  /* 0xffffffe9007c7547 */ /* 0x000fea000b83ffff */
[----:B------:R-:W-:-:S04]  /*17e0*/  UIADD3 UR4, UPT, UPT, UR4, 0x1, URZ ;  /* 0x0000000104047890 */ /* 0x000fc8000fffe0ff */
[----:B------:R-:W-:-:S09]  /*17f0*/  UISETP.NE.AND UP0, UPT, UR4, 0x4, UPT ;  /* 0x000000040400788c */ /* 0x000fd2000bf05270 */
[----:B------:R-:W-:Y:S05]  /*1800*/  BRA.U !UP0, `(.L_x_9) ;  /* 0x0000000908b87547 */ /* 0x000fea000b800000 */
[----:B------:R-:W-:Y:S05]  /*1810*/  BRA `(.L_x_10) ;  /* 0xffffffe800587947 */ /* 0x000fea000383ffff */
.L_x_0:
[C---:B------:R-:W-:Y:S01]  /*1820*/  IADD3 R0, PT, PT, R7.reuse, -0x3, RZ ;  /* 0xfffffffd07007810 */ /* 0x040fe20007ffe0ff */
[C---:B------:R-:W-:Y:S01]  /*1830*/  VIADD R2, R10.reuse, 0xfffffffd ;  /* 0xfffffffd0a027836 */ /* 0x040fe20000000000 */
[----:B------:R-:W-:Y:S01]  /*1840*/  ISETP.GT.AND P5, PT, R10, UR8, PT ;  /* 0x000000080a007c0c */ /* 0x000fe2000bfa4270 */
[----:B------:R-:W-:Y:S01]  /*1850*/  IMAD.MOV.U32 R3, RZ, RZ, 0x2 ;  /* 0x00000002ff037424 */ /* 0x000fe200078e00ff */
[----:B------:R-:W-:Y:S01]  /*1860*/  ISETP.GE.AND P6, PT, R0, UR9, PT ;  /* 0x0000000900007c0c */ /* 0x000fe2000bfc6270 */
[----:B------:R-:W-:Y:S01]  /*1870*/  VIADD R0, R10, 0xfffffffe ;  /* 0xfffffffe0a007836 */ /* 0x000fe20000000000 */
[----:B------:R-:W-:Y:S01]  /*1880*/  ISETP.GE.AND P4, PT, R2, UR8, PT ;  /* 0x0000000802007c0c */ /* 0x000fe2000bf86270 */
[C---:B------:R-:W-:Y:S01]  /*1890*/  VIADD R2, R10.reuse, 0x1 ;  /* 0x000000010a027836 */ /* 0x040fe20000000000 */
[C---:B------:R-:W-:Y:S01]  /*18a0*/  ISETP.GT.U32.AND P6, PT, R7.reuse, 0x2, !P6 ;  /* 0x000000020700780c */ /* 0x040fe200077c4070 */
[----:B------:R-:W-:Y:S01]  /*18b0*/  VIADD R8, R7, 0xfffffffe ;  /* 0xfffffffe07087836 */ /* 0x000fe20000000000 */
[----:B------:R-:W-:-:S02]  /*18c0*/  ISETP.GT.AND P4, PT, R10, 0x2, !P4 ;  /* 0x000000020a00780c */ /* 0x000fc40006784270 */
[----:B------:R-:W-:Y:S02]  /*18d0*/  ISETP.GE.AND P0, PT, R0, UR8, PT ;  /* 0x0000000800007c0c */ /* 0x000fe4000bf06270 */
[----:B------:R-:W-:Y:S02]  /*18e0*/  PLOP3.LUT P1, PT, P6, P4, PT, 0x80, 0x8 ;  /* 0x000000000008781c */ /* 0x000fe40003729070 */
[C---:B------:R-:W-:Y:S02]  /*18f0*/  ISETP.GT.AND P5, PT, R10.reuse, RZ, !P5 ;  /* 0x000000ff0a00720c */ /* 0x040fe40006fa4270 */
[----:B------:R-:W-:Y:S02]  /*1900*/  ISETP.GT.AND P0, PT, R10, 0x1, !P0 ;  /* 0x000000010a00780c */ /* 0x000fe40004704270 */
[----:B------:R-:W-:Y:S02]  /*1910*/  SEL R3, R3, 0x1, P1 ;  /* 0x0000000103037807 */ /* 0x000fe40000800000 */
[----:B------:R-:W-:-:S02]  /*1920*/  SEL R0, RZ, 0x1, !P1 ;  /* 0x00000001ff007807 */ /* 0x000fc40004800000 */
[----:B------:R-:W-:Y:S02]  /*1930*/  PLOP3.LUT P1, PT, P6, P5, PT, 0x80, 0x8 ;  /* 0x000000000008781c */ /* 0x000fe4000372b070 */
[----:B------:R-:W-:Y:S01]  /*1940*/  ISETP.GE.AND P3, PT, R2, UR8, PT ;  /* 0x0000000802007c0c */ /* 0x000fe2000bf66270 */
[C---:B------:R-:W-:Y:S01]  /*1950*/  VIADD R2, R10.reuse, 0x2 ;  /* 0x000000020a027836 */ /* 0x040fe20000000000 */
[C---:B------:R-:W-:Y:S02]  /*1960*/  ISETP.GT.AND P2, PT, R10.reuse, -0x1, P6 ;  /* 0xffffffff0a00780c */ /* 0x040fe40003744270 */
[----:B------:R-:W-:Y:S02]  /*1970*/  @P6 SEL R0, R3, R0, P0 ;  /* 0x0000000003006207 */ /* 0x000fe40000000000 */
[----:B------:R-:W-:Y:S02]  /*1980*/  SEL R3, RZ, 0x1, !P1 ;  /* 0x00000001ff037807 */ /* 0x000fe40004800000 */
[----:B------:R-:W-:-:S02]  /*1990*/  ISETP.GT.AND P3, PT, R10, -0x2, !P3 ;  /* 0xfffffffe0a00780c */ /* 0x000fc40005f64270 */
[----:B------:R-:W-:Y:S02]  /*19a0*/  IADD3 R3, PT, PT, R0, R3, RZ ;  /* 0x0000000300037210 */ /* 0x000fe40007ffe0ff */
[----:B------:R-:W-:-:S03]  /*19b0*/  PLOP3.LUT P1, PT, P6, P3, PT, 0x80, 0x8 ;  /* 0x000000000008781c */ /* 0x000fc60003727070 */
[----:B------:R-:W-:Y:S02]  /*19c0*/  VIADD R0, R3, 0x1 ;  /* 0x0000000103007836 */ /* 0x000fe40000000000 */
[----:B------:R-:W-:Y:S01]  /*19d0*/  @!P2 IMAD.MOV R0, RZ, RZ, R3 ;  /* 0x000000ffff00a224 */ /* 0x000fe200078e0203 */
[----:B------:R-:W-:-:S03]  /*19e0*/  ISETP.GE.AND P2, PT, R2, UR8, PT ;  /* 0x0000000802007c0c */ /* 0x000fc6000bf46270 */
[----:B------:R-:W-:Y:S01]  /*19f0*/  VIADD R2, R0, 0x1 ;  /* 0x0000000100027836 */ /* 0x000fe20000000000 */
[----:B------:R-:W-:-:S03]  /*1a00*/  ISETP.GT.AND P2, PT, R10, -0x3, !P2 ;  /* 0xfffffffd0a00780c */ /* 0x000fc60005744270 */
[----:B------:R-:W-:Y:S01]  /*1a10*/  @!P1 IADD3 R2, PT, PT, R0, RZ, RZ ;  /* 0x000000ff00029210 */ /* 0x000fe20007ffe0ff */
[----:B------:R-:W-:Y:S01]  /*1a20*/  VIADD R0, R10, 0x3 ;  /* 0x000000030a007836 */ /* 0x000fe20000000000 */
[----:B------:R-:W-:-:S03]  /*1a30*/  PLOP3.LUT P1, PT, P6, P2, PT, 0x80, 0x8 ;  /* 0x000000000008781c */ /* 0x000fc60003725070 */
[----:B------:R-:W-:-:S10]  /*1a40*/  VIADD R3, R2, 0x1 ;  /* 0x0000000102037836 */ /* 0x000fd40000000000 */
[----:B------:R-:W-:Y:S01]  /*1a50*/  @!P1 IMAD.MOV R3, RZ, RZ, R2 ;  /* 0x000000ffff039224 */ /* 0x000fe200078e0202 */
[----:B------:R-:W-:-:S04]  /*1a60*/  ISETP.GE.AND P1, PT, R0, UR8, PT ;  /* 0x0000000800007c0c */ /* 0x000fc8000bf26270 */
[----:B------:R-:W-:Y:S02]  /*1a70*/  ISETP.GT.AND P1, PT, R10, -0x4, !P1 ;  /* 0xfffffffc0a00780c */ /* 0x000fe40004f24270 */
[----:B------:R-:W-:Y:S02]  /*1a80*/  IADD3 R2, PT, PT, R3, 0x1, RZ ;  /* 0x0000000103027810 */ /* 0x000fe40007ffe0ff */
[----:B------:R-:W-:Y:S02]  /*1a90*/  PLOP3.LUT P6, PT, P6, P1, PT, 0x80, 0x8 ;  /* 0x000000000008781c */ /* 0x000fe400037c3070 */
[----:B------:R-:W-:-:S11]  /*1aa0*/  P2R R0, PR, RZ, 0x2 ;  /* 0x00000002ff007803 */ /* 0x000fd60000000000 */
[----:B------:R-:W-:Y:S01]  /*1ab0*/  @!P6 IMAD.MOV R2, RZ, RZ, R3 ;  /* 0x000000ffff02e224 */ /* 0x000fe200078e0203 */
[----:B------:R-:W-:-:S03]  /*1ac0*/  ISETP.GE.AND P6, PT, R8, UR9, PT ;  /* 0x0000000908007c0c */ /* 0x000fc6000bfc6270 */
[----:B------:R-:W-:Y:S01]  /*1ad0*/  VIADD R3, R2, 0x1 ;  /* 0x0000000102037836 */ /* 0x000fe20000000000 */
[----:B------:R-:W-:-:S04]  /*1ae0*/  ISETP.GT.U32.AND P6, PT, R7, 0x1, !P6 ;  /* 0x000000010700780c */ /* 0x000fc800077c4070 */
[----:B------:R-:W-:-:S13]  /*1af0*/  PLOP3.LUT P1, PT, P6, P4, PT, 0x80, 0x8 ;  /* 0x000000000008781c */ /* 0x000fda0003729070 */
[----:B------:R-:W-:Y:S02]  /*1b00*/  @!P1 IADD3 R3, PT, PT, R2, RZ, RZ ;  /* 0x000000ff02039210 */ /* 0x000fe40007ffe0ff */
[----:B------:R-:W-:-:S03]  /*1b10*/  PLOP3.LUT P1, PT, P6, P0, PT, 0x80, 0x8 ;  /* 0x000000000008781c */ /* 0x000fc60003721070 */
[----:B------:R-:W-:-:S10]  /*1b20*/  VIADD R2, R3, 0x1 ;  /* 0x0000000103027836 */ /* 0x000fd40000000000 */
[----:B------:R-:W-:Y:S01]  /*1b30*/  @!P1 IMAD.MOV R2, RZ, RZ, R3 ;  /* 0x000000ffff029224 */ /* 0x000fe200078e0203 */
[----:B------:R-:W-:-:S03]  /*1b40*/  PLOP3.LUT P1, PT, P6, P5, PT, 0x80, 0x8 ;  /* 0x000000000008781c */ /* 0x000fc6000372b070 */
[----:B------:R-:W-:-:S10]  /*1b50*/  VIADD R3, R2, 0x1 ;  /* 0x0000000102037836 */ /* 0x000fd40000000000 */
[----:B------:R-:W-:Y:S02]  /*1b60*/  @!P1 IADD3 R3, PT, PT, R2, RZ, RZ ;  /* 0x000000ff02039210 */ /* 0x000fe40007ffe0ff */
[----:B------:R-:W-:-:S03]  /*1b70*/  ISETP.GT.AND P1, PT, R10, -0x1, P6 ;  /* 0xffffffff0a00780c */ /* 0x000fc60003724270 */
[----:B------:R-:W-:-:S10]  /*1b80*/  VIADD R2, R3, 0x1 ;  /* 0x0000000103027836 */ /* 0x000fd40000000000 */
[----:B------:R-:W-:Y:S01]  /*1b90*/  @!P1 IMAD.MOV R2, RZ, RZ, R3 ;  /* 0x000000ffff029224 */ /* 0x000fe200078e0203 */
[----:B------:R-:W-:-:S03]  /*1ba0*/  PLOP3.LUT P1, PT, P6, P3, PT, 0x80, 0x8 ;  /* 0x000000000008781c */ /* 0x000fc60003727070 */
[----:B------:R-:W-:-:S10]  /*1bb0*/  VIADD R3, R2, 0x1 ;  /* 0x0000000102037836 */ /* 0x000fd40000000000 */
[----:B------:R-:W-:Y:S02]  /*1bc0*/  @!P1 IADD3 R3, PT, PT, R2, RZ, RZ ;  /* 0x000000ff02039210 */ /* 0x000fe40007ffe0ff */
[----:B------:R-:W-:-:S03]  /*1bd0*/  PLOP3.LUT P1, PT, P6, P2, PT, 0x80, 0x8 ;  /* 0x000000000008781c */ /* 0x000fc60003725070 */
[----:B------:R-:W-:-:S10]  /*1be0*/  VIADD R2, R3, 0x1 ;  /* 0x0000000103027836 */ /* 0x000fd40000000000 */
[----:B------:R-:W-:Y:S01]  /*1bf0*/  @!P1 IMAD.MOV R2, RZ, RZ, R3 ;  /* 0x000000ffff029224 */ /* 0x000fe200078e0203 */
[----:B------:R-:W-:Y:S02]  /*1c00*/  ISETP.NE.AND P1, PT, R0, RZ, PT ;  /* 0x000000ff0000720c */ /* 0x000fe40003f25270 */
[----:B------:R-:W-:Y:S01]  /*1c10*/  IADD3 R3, PT, PT, R7, -0x1, RZ ;  /* 0xffffffff07037810 */ /* 0x000fe20007ffe0ff */
[----:B------:R-:W-:Y:S01]  /*1c20*/  VIADD R0, R2, 0x1 ;  /* 0x0000000102007836 */ /* 0x000fe20000000000 */
[----:B------:R-:W-:-:S13]  /*1c30*/  PLOP3.LUT P6, PT, P6, P1, PT, 0x80, 0x8 ;  /* 0x000000000008781c */ /* 0x000fda00037c3070 */
[----:B------:R-:W-:Y:S01]  /*1c40*/  @!P6 IMAD.MOV R0, RZ, RZ, R2 ;  /* 0x000000ffff00e224 */ /* 0x000fe200078e0202 */
[----:B------:R-:W-:-:S03]  /*1c50*/  ISETP.LT.U32.AND P6, PT, R3, UR9, P4 ;  /* 0x0000000903007c0c */ /* 0x000fc6000a7c1070 */
[----:B------:R-:W-:-:S10]  /*1c60*/  VIADD R2, R0, 0x1 ;  /* 0x0000000100027836 */ /* 0x000fd40000000000 */
[----:B------:R-:W-:Y:S01]  /*1c70*/  @!P6 IMAD.MOV R2, RZ, RZ, R0 ;  /* 0x000000ffff02e224 */ /* 0x000fe200078e0200 */
[----:B------:R-:W-:-:S04]  /*1c80*/  ISETP.LT.U32.AND P6, PT, R3, UR9, P0 ;  /* 0x0000000903007c0c */ /* 0x000fc800087c1070 */
[----:B------:R-:W-:-:S09]  /*1c90*/  IADD3 R0, PT, PT, R2, 0x1, RZ ;  /* 0x0000000102007810 */ /* 0x000fd20007ffe0ff */
[----:B------:R-:W-:Y:S01]  /*1ca0*/  @!P6 IMAD.MOV R0, RZ, RZ, R2 ;  /* 0x000000ffff00e224 */ /* 0x000fe200078e0202 */
[----:B------:R-:W-:-:S03]  /*1cb0*/  ISETP.LT.U32.AND P6, PT, R3, UR9, P5 ;  /* 0x0000000903007c0c */ /* 0x000fc6000afc1070 */
[----:B------:R-:W-:-:S10]  /*1cc0*/  VIADD R2, R0, 0x1 ;  /* 0x0000000100027836 */ /* 0x000fd40000000000 */
[----:B------:R-:W-:Y:S01]  /*1cd0*/  @!P6 IMAD.MOV R2, RZ, RZ, R0 ;  /* 0x000000ffff02e224 */ /* 0x000fe200078e0200 */
[----:B------:R-:W-:-:S04]  /*1ce0*/  ISETP.GT.AND P6, PT, R10, -0x1, PT ;  /* 0xffffffff0a00780c */ /* 0x000fc80003fc4270 */
[----:B------:R-:W-:Y:S02]  /*1cf0*/  ISETP.LT.U32.AND P6, PT, R3, UR9, P6 ;  /* 0x0000000903007c0c */ /* 0x000fe4000b7c1070 */
[----:B------:R-:W-:-:S11]  /*1d00*/  IADD3 R0, PT, PT, R2, 0x1, RZ ;  /* 0x0000000102007810 */ /* 0x000fd60007ffe0ff */
        /* <DEDUP_REMOVED lines=11> */
[----:B------:R-:W-:Y:S01]  /*1dc0*/  IADD3 R0, PT, PT, R2, 0x1, RZ ;  /* 0x0000000102007810 */ /* 0x000fe20007ffe0ff */
[----:B------:R-:W-:-:S04]  /*1dd0*/  @!P4 IMAD.MOV R0, RZ, RZ, R2 ;  /* 0x000000ffff00c224 */ /* 0x000fc800078e0202 */
[----:B------:R-:W-:Y:S02]  /*1de0*/  VIADD R2, R0, 0x1 ;  /* 0x0000000100027836 */ /* 0x000fe40000000000 */
[----:B------:R-:W-:-:S05]  /*1df0*/  @!P0 IMAD.MOV R2, RZ, RZ, R0 ;  /* 0x000000ffff028224 */ /* 0x000fca00078e0200 */
        /* <DEDUP_REMOVED lines=9> */
[----:B------:R-:W-:Y:S02]  /*1e90*/  @!P1 IMAD.MOV R0, RZ, RZ, R2 ;  /* 0x000000ffff009224 */ /* 0x000fe400078e0202 */
[----:B------:R-:W-:Y:S02]  /*1ea0*/  VIADD R2, R7, 0x1 ;  /* 0x0000000107027836 */ /* 0x000fe40000000000 */
[----:B------:R-:W-:-:S03]  /*1eb0*/  VIADD R3, R0, 0x1 ;  /* 0x0000000100037836 */ /* 0x000fc60000000000 */
[----:B------:R-:W-:-:S13]  /*1ec0*/  ISETP.LT.U32.AND P6, PT, R2, UR9, P4 ;  /* 0x0000000902007c0c */ /* 0x000fda000a7c1070 */
[----:B------:R-:W-:Y:S02]  /*1ed0*/  @!P6 IADD3 R3, PT, PT, R0, RZ, RZ ;  /* 0x000000ff0003e210 */ /* 0x000fe40007ffe0ff */
[----:B------:R-:W-:-:S03]  /*1ee0*/  ISETP.LT.U32.AND P6, PT, R2, UR9, P0 ;  /* 0x0000000902007c0c */ /* 0x000fc600087c1070 */
[----:B------:R-:W-:-:S10]  /*1ef0*/  VIADD R0, R3, 0x1 ;  /* 0x0000000103007836 */ /* 0x000fd40000000000 */
[----:B------:R-:W-:Y:S01]  /*1f00*/  @!P6 IMAD.MOV R0, RZ, RZ, R3 ;  /* 0x000000ffff00e224 */ /* 0x000fe200078e0203 */
[----:B------:R-:W-:-:S03]  /*1f10*/  ISETP.LT.U32.AND P6, PT, R2, UR9, P5 ;  /* 0x0000000902007c0c */ /* 0x000fc6000afc1070 */
[----:B------:R-:W-:-:S10]  /*1f20*/  VIADD R3, R0, 0x1 ;  /* 0x0000000100037836 */ /* 0x000fd40000000000 */
[----:B------:R-:W-:Y:S02]  /*1f30*/  @!P6 IADD3 R3, PT, PT, R0, RZ, RZ ;  /* 0x000000ff0003e210 */ /* 0x000fe40007ffe0ff */
[----:B------:R-:W-:-:S03]  /*1f40*/  ISETP.GT.AND P6, PT, R10, -0x1, PT ;  /* 0xffffffff0a00780c */ /* 0x000fc60003fc4270 */
[----:B------:R-:W-:Y:S01]  /*1f50*/  VIADD R0, R3, 0x1 ;  /* 0x0000000103007836 */ /* 0x000fe20000000000 */
[----:B------:R-:W-:-:S13]  /*1f60*/  ISETP.LT.U32.AND P6, PT, R2, UR9, P6 ;  /* 0x0000000902007c0c */ /* 0x000fda000b7c1070 */
[----:B------:R-:W-:Y:S01]  /*1f70*/  @!P6 IMAD.MOV R0, RZ, RZ, R3 ;  /* 0x000000ffff00e224 */ /* 0x000fe200078e0203 */
[----:B------:R-:W-:-:S03]  /*1f80*/  ISETP.LT.U32.AND P6, PT, R2, UR9, P3 ;  /* 0x0000000902007c0c */ /* 0x000fc60009fc1070 */
[----:B------:R-:W-:-:S10]  /*1f90*/  VIADD R3, R0, 0x1 ;  /* 0x0000000100037836 */ /* 0x000fd40000000000 */
[----:B------:R-:W-:Y:S02]  /*1fa0*/  @!P6 IADD3 R3, PT, PT, R0, RZ, RZ ;  /* 0x000000ff0003e210 */ /* 0x000fe40007ffe0ff */
[----:B------:R-:W-:-:S03]  /*1fb0*/  ISETP.LT.U32.AND P6, PT, R2, UR9, P2 ;  /* 0x0000000902007c0c */ /* 0x000fc600097c1070 */
[----:B------:R-:W-:-:S10]  /*1fc0*/  VIADD R0, R3, 0x1 ;  /* 0x0000000103007836 */ /* 0x000fd40000000000 */
[----:B------:R-:W-:Y:S01]  /*1fd0*/  @!P6 IMAD.MOV R0, RZ, RZ, R3 ;  /* 0x000000ffff00e224 */ /* 0x000fe200078e0203 */
[----:B------:R-:W-:-:S03]  /*1fe0*/  ISETP.LT.U32.AND P6, PT, R2, UR9, P1 ;  /* 0x0000000902007c0c */ /* 0x000fc60008fc1070 */
[----:B------:R-:W-:-:S10]  /*1ff0*/  VIADD R3, R0, 0x1 ;  /* 0x0000000100037836 */ /* 0x000fd40000000000 */
[----:B------:R-:W-:Y:S01]  /*2000*/  @!P6 IADD3 R3, PT, PT, R0, RZ, RZ ;  /* 0x000000ff0003e210 */ /* 0x000fe20007ffe0ff */
[----:B------:R-:W-:-:S04]  /*2010*/  VIADD R0, R7, 0x2 ;  /* 0x0000000207007836 */ /* 0x000fc80000000000 */
[----:B------:R-:W-:Y:S01]  /*2020*/  VIADD R2, R3, 0x1 ;  /* 0x0000000103027836 */ /* 0x000fe20000000000 */
[----:B------:R-:W-:-:S13]  /*2030*/  ISETP.LT.U32.AND P6, PT, R0, UR9, P4 ;  /* 0x0000000900007c0c */ /* 0x000fda000a7c1070 */
        /* <DEDUP_REMOVED lines=17> */
[----:B------:R-:W-:Y:S02]  /*2150*/  ISETP.LT.U32.AND P6, PT, R0, UR9, P1 ;  /* 0x0000000900007c0c */ /* 0x000fe40008fc1070 */
[----:B------:R-:W-:Y:S01]  /*2160*/  IADD3 R0, PT, PT, R7, 0x3, RZ ;  /* 0x0000000307007810 */ /* 0x000fe20007ffe0ff */
[----:B------:R-:W-:-:S03]  /*2170*/  VIADD R2, R3, 0x1 ;  /* 0x0000000103027836 */ /* 0x000fc60000000000 */
[C---:B------:R-:W-:Y:S02]  /*2180*/  ISETP.LT.U32.AND P4, PT, R0.reuse, UR9, P4 ;  /* 0x0000000900007c0c */ /* 0x040fe4000a781070 */
[C---:B------:R-:W-:Y:S02]  /*2190*/  ISETP.LT.U32.AND P0, PT, R0.reuse, UR9, P0 ;  /* 0x0000000900007c0c */ /* 0x040fe40008701070 */
[C---:B------:R-:W-:Y:S02]  /*21a0*/  ISETP.LT.U32.AND P5, PT, R0.reuse, UR9, P5 ;  /* 0x0000000900007c0c */ /* 0x040fe4000afa1070 */
[----:B------:R-:W-:Y:S01]  /*21b0*/  ISETP.LT.U32.AND P3, PT, R0, UR9, P3 ;  /* 0x0000000900007c0c */ /* 0x000fe20009f61070 */
[----:B------:R-:W-:Y:S01]  /*21c0*/  @!P6 IMAD.MOV R2, RZ, RZ, R3 ;  /* 0x000000ffff02e224 */ /* 0x000fe200078e0203 */
[----:B------:R-:W-:Y:S02]  /*21d0*/  ISETP.GT.AND P6, PT, R10, -0x1, PT ;  /* 0xffffffff0a00780c */ /* 0x000fe40003fc4270 */
[----:B------:R-:W-:Y:S01]  /*21e0*/  ISETP.LT.U32.AND P2, PT, R0, UR9, P2 ;  /* 0x0000000900007c0c */ /* 0x000fe20009741070 */
[----:B------:R-:W-:Y:S01]  /*21f0*/  VIADD R3, R2, 0x1 ;  /* 0x0000000102037836 */ /* 0x000fe20000000000 */
[----:B------:R-:W-:Y:S01]  /*2200*/  ISETP.LT.U32.AND P1, PT, R0, UR9, P1 ;  /* 0x0000000900007c0c */ /* 0x000fe20008f21070 */
[----:B------:R-:W-:-:S04]  /*2210*/  @!P4 IMAD.MOV R3, RZ, RZ, R2 ;  /* 0x000000ffff03c224 */ /* 0x000fc800078e0202 */
[C---:B------:R-:W-:Y:S01]  /*2220*/  VIADD R2, R3.reuse, 0x1 ;  /* 0x0000000103027836 */ /* 0x040fe20000000000 */
[----:B------:R-:W-:Y:S02]  /*2230*/  @!P0 IADD3 R2, PT, PT, R3, RZ, RZ ;  /* 0x000000ff03028210 */ /* 0x000fe40007ffe0ff */
[----:B------:R-:W-:-:S03]  /*2240*/  ISETP.LT.U32.AND P0, PT, R0, UR9, P6 ;  /* 0x0000000900007c0c */ /* 0x000fc6000b701070 */
[----:B------:R-:W-:Y:S02]  /*2250*/  VIADD R3, R2, 0x1 ;  /* 0x0000000102037836 */ /* 0x000fe40000000000 */
[----:B------:R-:W-:-:S04]  /*2260*/  @!P5 IMAD.MOV R3, RZ, RZ, R2 ;  /* 0x000000ffff03d224 */ /* 0x000fc800078e0202 */
[----:B------:R-:W-:-:S04]  /*2270*/  VIADD R2, R3, 0x1 ;  /* 0x0000000103027836 */ /* 0x000fc80000000000 */
[----:B------:R-:W-:-:S05]  /*2280*/  @!P0 IADD3 R2, PT, PT, R3, RZ, RZ ;  /* 0x000000ff03028210 */ /* 0x000fca0007ffe0ff */
[----:B------:R-:W-:Y:S02]  /*2290*/  VIADD R3, R2, 0x1 ;  /* 0x0000000102037836 */ /* 0x000fe40000000000 */
[----:B------:R-:W-:-:S04]  /*22a0*/  @!P3 IMAD.MOV R3, RZ, RZ, R2 ;  /* 0x000000ffff03b224 */ /* 0x000fc800078e0202 */
[C---:B------:R-:W-:Y:S01]  /*22b0*/  VIADD R2, R3.reuse, 0x1 ;  /* 0x0000000103027836 */ /* 0x040fe20000000000 */
[----:B------:R-:W-:-:S05]  /*22c0*/  @!P2 IADD3 R2, PT, PT, R3, RZ, RZ ;  /* 0x000000ff0302a210 */ /* 0x000fca0007ffe0ff */
[----:B------:R-:W-:Y:S02]  /*22d0*/  VIADD R0, R2, 0x1 ;  /* 0x0000000102007836 */ /* 0x000fe40000000000 */
[----:B------:R-:W-:-:S07]  /*22e0*/  @!P1 IMAD.MOV R0, RZ, RZ, R2 ;  /* 0x000000ffff009224 */ /* 0x000fce00078e0202 */
.L_x_9:
[----:B------:R-:W0:Y:S01]  /*22f0*/  LDC R12, c[0x0][0x398] ;  /* 0x0000e600ff0c7b82 */ /* 0x000e220000000800 */
[----:B------:R-:W-:Y:S01]  /*2300*/  IMAD R7, R7, UR8, R10 ;  /* 0x0000000807077c24 */ /* 0x000fe2000f8e020a */
[----:B0-----:R-:W-:-:S13]  /*2310*/  ISETP.GE.AND P0, PT, R12, 0x1, PT ;  /* 0x000000010c00780c */ /* 0x001fda0003f06270 */
[----:B------:R-:W-:Y:S05]  /*2320*/  @!P0 EXIT ;  /* 0x000000000000894d */ /* 0x000fea0003800000 */
[C---:B------:R-:W-:Y:S01]  /*2330*/  ISETP.GE.U32.AND P0, PT, R12.reuse, 0x8, PT ;  /* 0x000000080c00780c */ /* 0x040fe20003f06070 */
[----:B------:R-:W-:Y:S01]  /*2340*/  IMAD R7, R7, R12, RZ ;  /* 0x0000000c07077224 */ /* 0x000fe200078e02ff */
[----:B------:R-:W-:Y:S01]  /*2350*/  LOP3.LUT R23, R12, 0x7, RZ, 0xc0, !PT ;  /* 0x000000070c177812 */ /* 0x000fe200078ec0ff */
[----:B------:R-:W-:-:S03]  /*2360*/  IMAD.MOV.U32 R8, RZ, RZ, RZ ;  /* 0x000000ffff087224 */ /* 0x000fc600078e00ff */
[----:B------:R-:W-:-:S04]  /*2370*/  ISETP.NE.AND P1, PT, R23, RZ, PT ;  /* 0x000000ff1700720c */ /* 0x000fc80003f25270 */
[----:B------:R-:W-:-:S03]  /*2380*/  P2R R2, PR, RZ, 0x2 ;  /* 0x00000002ff027803 */ /* 0x000fc60000000000 */
[----:B------:R-:W-:Y:S06]  /*2390*/  @!P0 BRA `(.L_x_11) ;  /* 0x0000000c002c8947 */ /* 0x000fec0003800000 */
[----:B------:R-:W-:Y:S01]  /*23a0*/  IABS R9, R0 ;  /* 0x0000000000097213 */ /* 0x000fe20000000000 */
[----:B------:R-:W-:Y:S01]  /*23b0*/  IMAD.MOV.U32 R10, RZ, RZ, RZ ;  /* 0x000000ffff0a7224 */ /* 0x000fe200078e00ff */
[----:B------:R-:W-:Y:S02]  /*23c0*/  ISETP.NE.AND P0, PT, R0, RZ, PT ;  /* 0x000000ff0000720c */ /* 0x000fe40003f05270 */
[----:B------:R-:W0:Y:S02]  /*23d0*/  I2F.RP R2, R9 ;  /* 0x0000000900027306 */ /* 0x000e240000209400 */
[----:B------:R-:W-:-:S06]  /*23e0*/  P2R R29, PR, RZ, 0x1 ;  /* 0x00000001ff1d7803 */ /* 0x000fcc0000000000 */
[----:B0-----:R-:W0:Y:S02]  /*23f0*/  MUFU.RCP R2, R2 ;  /* 0x0000000200027308 */ /* 0x001e240000001000 */
[----:B0-----:R-:W-:-:S06]  /*2400*/  IADD3 R3, PT, PT, R2, 0xffffffe, RZ ;  /* 0x0ffffffe02037810 */ /* 0x001fcc0007ffe0ff */
[----:B------:R-:W0:Y:S02]  /*2410*/  F2I.FTZ.U32.TRUNC.NTZ R11, R3 ;  /* 0x00000003000b7305 */ /* 0x000e24000021f000 */
[----:B0-----:R-:W-:-:S04]  /*2420*/  IMAD.MOV R8, RZ, RZ, -R11 ;  /* 0x000000ffff087224 */ /* 0x001fc800078e0a0b */
[----:B------:R-:W-:Y:S01]  /*2430*/  IMAD R13, R8, R9, RZ ;  /* 0x00000009080d7224 */ /* 0x000fe200078e02ff */
[----:B------:R-:W-:Y:S01]  /*2440*/  LOP3.LUT R8, R12, 0x7ffffff8, RZ, 0xc0, !PT ;  /* 0x7ffffff80c087812 */ /* 0x000fe200078ec0ff */
[----:B------:R-:W-:Y:S02]  /*2450*/  IMAD.MOV.U32 R12, RZ, RZ, 0x10 ;  /* 0x00000010ff0c7424 */ /* 0x000fe400078e00ff */
[----:B------:R-:W-:Y:S01]  /*2460*/  IMAD.HI.U32 R10, R11, R13, R10 ;  /* 0x0000000d0b0a7227 */ /* 0x000fe200078e000a */
[----:B------:R-:W-:Y:S02]  /*2470*/  MOV R11, R7 ;  /* 0x00000007000b7202 */ /* 0x000fe40000000f00 */
[----:B------:R-:W-:Y:S01]  /*2480*/  LOP3.LUT R13, RZ, R0, RZ, 0x33, !PT ;  /* 0x00000000ff0d7212 */ /* 0x000fe200078e33ff */
[----:B------:R-:W-:-:S07]  /*2490*/  IMAD.MOV R14, RZ, RZ, -R8 ;  /* 0x000000ffff0e7224 */ /* 0x000fce00078e0a08 */
.L_x_12:
[C---:B------:R-:W-:Y:S02]  /*24a0*/  ISETP.EQ.AND P1, PT, R12.reuse, 0x10, PT ;  /* 0x000000100c00780c */ /* 0x040fe40003f22270 */
[C---:B------:R-:W-:Y:S02]  /*24b0*/  ISETP.EQ.AND P2, PT, R12.reuse, 0x14, PT ;  /* 0x000000140c00780c */ /* 0x040fe40003f42270 */
[C---:B------:R-:W-:Y:S02]  /*24c0*/  ISETP.EQ.AND P0, PT, R12.reuse, 0x18, PT ;  /* 0x000000180c00780c */ /* 0x040fe40003f02270 */
[-C--:B0-----:R-:W-:Y:S02]  /*24d0*/  IABS R2, R0.reuse ;  /* 0x0000000000027213 */ /* 0x081fe40000000000 */
[----:B------:R-:W-:Y:S02]  /*24e0*/  IABS R16, R0 ;  /* 0x0000000000107213 */ /* 0x000fe40000000000 */
[----:B------:R-:W-:Y:S01]  /*24f0*/  SHF.R.S32.HI R22, RZ, 0x1f, R11 ;  /* 0x0000001fff167819 */ /* 0x000fe2000001140b */
[----:B------:R-:W-:Y:S01]  /*2500*/  IMAD.MOV R15, RZ, RZ, -R2 ;  /* 0x000000ffff0f7224 */ /* 0x000fe200078e0a02 */
[----:B------:R-:W-:Y:S01]  /*2510*/  ISETP.EQ.AND P6, PT, R12, -0xc, PT ;  /* 0xfffffff40c00780c */ /* 0x000fe20003fc2270 */
[----:B------:R-:W-:Y:S01]  /*2520*/  @P1 IMAD.MOV.U32 R17, RZ, RZ, R6 ;  /* 0x000000ffff111224 */ /* 0x000fe200078e0006 */
[----:B------:R-:W0:Y:S01]  /*2530*/  LDC.64 R2, c[0x0][0x388] ;  /* 0x0000e200ff027b82 */ /* 0x000e220000000a00 */
[----:B------:R-:W-:Y:S01]  /*2540*/  @P2 IMAD.MOV.U32 R17, RZ, RZ, R5 ;  /* 0x000000ffff112224 */ /* 0x000fe200078e0005 */
[----:B------:R-:W-:-:S02]  /*2550*/  IADD3 R14, PT, PT, R14, 0x8, RZ ;  /* 0x000000080e0e7810 */ /* 0x000fc40007ffe0ff */
[----:B------:R-:W-:-:S04]  /*2560*/  @P0 MOV R17, R4 ;  /* 0x0000000400110202 */ /* 0x000fc80000000f00 */
[----:B------:R-:W-:Y:S02]  /*2570*/  IABS R19, R17 ;  /* 0x0000001100137213 */ /* 0x000fe40000000000 */
[----:B------:R-:W-:-:S03]  /*2580*/  LOP3.LUT R17, R17, R0, RZ, 0x3c, !PT ;  /* 0x0000000011117212 */ /* 0x000fc600078e3cff */
[----:B------:R-:W-:-:S04]  /*2590*/  IMAD.HI.U32 R20, R10, R19, RZ ;  /* 0x000000130a147227 */ /* 0x000fc800078e00ff */
[----:B------:R-:W-:Y:S02]  /*25a0*/  IMAD R18, R20, R15, R19 ;  /* 0x0000000f14127224 */ /* 0x000fe400078e0213 */
[----:B------:R-:W1:Y:S03]  /*25b0*/  I2F.RP R19, R16 ;  /* 0x0000001000137306 */ /* 0x000e660000209400 */
[----:B------:R-:W-:Y:S02]  /*25c0*/  ISETP.GT.U32.AND P3, PT, R9, R18, PT ;  /* 0x000000120900720c */ /* 0x000fe40003f64070 */
[C---:B0-----:R-:W-:Y:S01]  /*25d0*/  IADD3 R2, P0, P4, R11.reuse, 0x3, R2 ;  /* 0x000000030b027810 */ /* 0x041fe20007c1e002 */
[----:B------:R-:W-:-:S03]  /*25e0*/  VIADD R11, R11, 0x8 ;  /* 0x000000080b0b7836 */ /* 0x000fc60000000000 */
[----:B------:R-:W-:Y:S02]  /*25f0*/  IADD3.X R3, PT, PT, R22, R3, RZ, P0, P4 ;  /* 0x0000000316037210 */ /* 0x000fe400007e84ff */
[----:B------:R-:W-:Y:S01]  /*2600*/  ISETP.EQ.AND P0, PT, R12, 0xc, PT ;  /* 0x0000000c0c00780c */ /* 0x000fe20003f02270 */
[----:B-1----:R-:W0:Y:S04]  /*2610*/  MUFU.RCP R19, R19 ;  /* 0x0000001300137308 */ /* 0x002e280000001000 */
[----:B------:R-:W-:Y:S02]  /*2620*/  @!P3 IMAD.IADD R18, R18, 0x1, -R16 ;  /* 0x000000011212b824 */ /* 0x000fe400078e0a10 */
[----:B------:R-:W-:Y:S01]  /*2630*/  @!P3 VIADD R20, R20, 0x1 ;  /* 0x000000011414b836 */ /* 0x000fe20000000000 */
[----:B------:R-:W-:-:S02]  /*2640*/  ISETP.GE.AND P3, PT, R17, RZ, PT ;  /* 0x000000ff1100720c */ /* 0x000fc40003f66270 */
[----:B------:R-:W-:-:S03]  /*2650*/  ISETP.GE.U32.AND P4, PT, R18, R9, PT ;  /* 0x000000091200720c */ /* 0x000fc60003f86070 */
[----:B------:R-:W-:Y:S02]  /*2660*/  @P0 IMAD.MOV.U32 R17, RZ, RZ, R6 ;  /* 0x000000ffff110224 */ /* 0x000fe400078e0006 */
[----:B------:R-:W-:Y:S02]  /*2670*/  @P1 IMAD.MOV.U32 R17, RZ, RZ, R5 ;  /* 0x000000ffff111224 */ /* 0x000fe400078e0005 */
[----:B------:R-:W-:Y:S01]  /*2680*/  @P2 IMAD.MOV.U32 R17, RZ, RZ, R4 ;  /* 0x000000ffff112224 */ /* 0x000fe200078e0004 */
[----:B------:R-:W-:Y:S02]  /*2690*/  ISETP.EQ.AND P2, PT, R12, RZ, PT ;  /* 0x000000ff0c00720c */ /* 0x000fe40003f42270 */
[----:B0-----:R-:W-:-:S03]  /*26a0*/  IADD3 R18, PT, PT, R19, 0xffffffe, RZ ;  /* 0x0ffffffe13127810 */ /* 0x001fc60007ffe0ff */
[----:B------:R-:W-:Y:S01]  /*26b0*/  @P4 VIADD R20, R20, 0x1 ;  /* 0x0000000114144836 */ /* 0x000fe20000000000 */
[----:B------:R-:W-:Y:S01]  /*26c0*/  ISETP.EQ.AND P4, PT, R12, 0x8, PT ;  /* 0x000000080c00780c */ /* 0x000fe20003f82270 */
[----:B------:R0:W1:Y:S01]  /*26d0*/  F2I.FTZ.U32.TRUNC.NTZ R19, R18 ;  /* 0x0000001200137305 */ /* 0x000062000021f000 */
[----:B------:R-:W-:Y:S02]  /*26e0*/  IABS R25, R17 ;  /* 0x0000001100197213 */ /* 0x000fe40000000000 */
[----:B------:R-:W-:Y:S02]  /*26f0*/  @!P3 IADD3 R20, PT, PT, -R20, RZ, RZ ;  /* 0x000000ff1414b210 */ /* 0x000fe40007ffe1ff */
[----:B------:R-:W-:Y:S02]  /*2700*/  ISETP.EQ.AND P3, PT, R12, 0x4, PT ;  /* 0x000000040c00780c */ /* 0x000fe40003f62270 */
[----:B------:R-:W-:Y:S01]  /*2710*/  LOP3.LUT R33, R17, R0, RZ, 0x3c, !PT ;  /* 0x0000000011217212 */ /* 0x000fe200078e3cff */
[----:B0-----:R-:W-:-:S04]  /*2720*/  IMAD.MOV.U32 R18, RZ, RZ, RZ ;  /* 0x000000ffff127224 */ /* 0x001fc800078e00ff */
[----:B------:R-:W-:Y:S01]  /*2730*/  @P4 IMAD.MOV.U32 R27, RZ, RZ, R6 ;  /* 0x000000ffff1b4224 */ /* 0x000fe200078e0006 */
[----:B------:R-:W-:Y:S01]  /*2740*/  @P0 MOV R27, R5 ;  /* 0x00000005001b0202 */ /* 0x000fe20000000f00 */
[----:B------:R-:W-:Y:S01]  /*2750*/  @P1 IMAD.MOV.U32 R27, RZ, RZ, R4 ;  /* 0x000000ffff1b1224 */ /* 0x000fe200078e0004 */
[----:B------:R-:W-:Y:S01]  /*2760*/  ISETP.EQ.AND P1, PT, R12, -0x4, PT ;  /* 0xfffffffc0c00780c */ /* 0x000fe20003f22270 */
[----:B-1----:R-:W-:Y:S02]  /*2770*/  IMAD.MOV R21, RZ, RZ, -R19 ;  /* 0x000000ffff157224 */ /* 0x002fe400078e0a13 */
[----:B------:R-:W-:Y:S01]  /*2780*/  @P3 IMAD.MOV.U32 R31, RZ, RZ, R6 ;  /* 0x000000ffff1f3224 */ /* 0x000fe200078e0006 */
[----:B------:R-:W-:Y:S01]  /*2790*/  LOP3.LUT R34, R27, R0, RZ, 0x3c, !PT ;  /* 0x000000001b227212 */ /* 0x000fe200078e3cff */
[----:B------:R-:W-:Y:S01]  /*27a0*/  IMAD R21, R21, R16, RZ ;  /* 0x0000001015157224 */ /* 0x000fe200078e02ff */
[----:B------:R-:W-:Y:S01]  /*27b0*/  IABS R27, R27 ;  /* 0x0000001b001b7213 */ /* 0x000fe20000000000 */
[----:B------:R-:W-:Y:S01]  /*27c0*/  @P4 IMAD.MOV.U32 R31, RZ, RZ, R5 ;  /* 0x000000ffff1f4224 */ /* 0x000fe200078e0005 */
[----:B------:R-:W-:Y:S01]  /*27d0*/  P2R R35, PR, RZ, 0x2 ;  /* 0x00000002ff237803 */ /* 0x000fe20000000000 */
[----:B------:R-:W-:Y:S01]  /*27e0*/  IMAD.HI.U32 R18, R19, R21, R18 ;  /* 0x0000001513127227 */ /* 0x000fe200078e0012 */
[----:B------:R-:W-:-:S03]  /*27f0*/  @P2 MOV R21, R6 ;  /* 0x0000000600152202 */ /* 0x000fc60000000f00 */
[----:B------:R-:W-:Y:S02]  /*2800*/  @P1 IMAD.MOV.U32 R19, RZ, RZ, R6 ;  /* 0x000000ffff131224 */ /* 0x000fe400078e0006 */
[----:B------:R-:W-:-:S04]  /*2810*/  IMAD.HI.U32 R22, R18, R25, RZ ;  /* 0x0000001912167227 */ /* 0x000fc800078e00ff */
[----:B------:R-:W-:Y:S02]  /*2820*/  IMAD R25, R22, R15, R25 ;  /* 0x0000000f16197224 */ /* 0x000fe400078e0219 */
[--C-:B------:R-:W-:Y:S02]  /*2830*/  @P2 IMAD.MOV.U32 R19, RZ, RZ, R5.reuse ;  /* 0x000000ffff132224 */ /* 0x100fe400078e0005 */
[----:B------:R-:W-:Y:S01]  /*2840*/  @P3 IMAD.MOV.U32 R21, RZ, RZ, R5 ;  /* 0x000000ffff153224 */ /* 0x000fe200078e0005 */
[----:B------:R-:W-:Y:S01]  /*2850*/  @P4 MOV R21, R4 ;  /* 0x0000000400154202 */ /* 0x000fe20000000f00 */
[--C-:B------:R-:W-:Y:S01]  /*2860*/  @P3 IMAD.MOV.U32 R19, RZ, RZ, R4.reuse ;  /* 0x000000ffff133224 */ /* 0x100fe200078e0004 */
[----:B------:R-:W-:Y:S01]  /*2870*/  ISETP.GT.U32.AND P3, PT, R16, R25, PT ;  /* 0x000000191000720c */ /* 0x000fe20003f64070 */
[----:B------:R-:W-:Y:S01]  /*2880*/  @P0 IMAD.MOV.U32 R31, RZ, RZ, R4 ;  /* 0x000000ffff1f0224 */ /* 0x000fe200078e0004 */
[----:B------:R-:W-:Y:S01]  /*2890*/  ISETP.EQ.AND P0, PT, R12, -0x8, PT ;  /* 0xfffffff80c00780c */ /* 0x000fe20003f02270 */
[----:B------:R-:W-:Y:S01]  /*28a0*/  IMAD.HI.U32 R24, R18, R27, RZ ;  /* 0x0000001b12187227 */ /* 0x000fe200078e00ff */
[----:B------:R-:W-:-:S02]  /*28b0*/  P2R R28, PR, RZ, 0x8 ;  /* 0x00000008ff1c7803 */ /* 0x000fc40000000000 */
[----:B------:R-:W-:Y:S01]  /*28c0*/  LOP3.LUT R36, R31, R0, RZ, 0x3c, !PT ;  /* 0x000000001f247212 */ /* 0x000fe200078e3cff */
[----:B------:R-:W-:Y:S01]  /*28d0*/  VIADD R12, R12, 0x20 ;  /* 0x000000200c0c7836 */ /* 0x000fe20000000000 */
[----:B------:R-:W-:-:S05]  /*28e0*/  IABS R31, R31 ;  /* 0x0000001f001f7213 */ /* 0x000fca0000000000 */
[----:B------:R-:W-:Y:S02]  /*28f0*/  @!P3 IMAD.IADD R25, R25, 0x1, -R16 ;  /* 0x000000011919b824 */ /* 0x000fe400078e0a10 */
[----:B------:R-:W-:Y:S01]  /*2900*/  @P0 MOV R17, R6 ;  /* 0x0000000600110202 */ /* 0x000fe20000000f00 */
[----:B------:R-:W-:Y:S02]  /*2910*/  @P1 IMAD.MOV.U32 R17, RZ, RZ, R5 ;  /* 0x000000ffff111224 */ /* 0x000fe400078e0005 */
[----:B------:R-:W-:Y:S01]  /*2920*/  ISETP.GE.U32.AND P1, PT, R25, R16, PT ;  /* 0x000000101900720c */ /* 0x000fe20003f26070 */
[----:B------:R-:W-:Y:S01]  /*2930*/  IMAD R25, R24, R15, R27 ;  /* 0x0000000f18197224 */ /* 0x000fe200078e021b */
[----:B------:R-:W-:Y:S01]  /*2940*/  LOP3.LUT R27, R21, R0, RZ, 0x3c, !PT ;  /* 0x00000000151b7212 */ /* 0x000fe200078e3cff */
[----:B------:R-:W-:Y:S01]  /*2950*/  IMAD.HI.U32 R26, R18, R31, RZ ;  /* 0x0000001f121a7227 */ /* 0x000fe200078e00ff */
[----:B------:R-:W-:Y:S02]  /*2960*/  P2R R37, PR, RZ, 0x2 ;  /* 0x00000002ff257803 */ /* 0x000fe40000000000 */
[----:B------:R-:W-:Y:S01]  /*2970*/  ISETP.GT.U32.AND P1, PT, R16, R25, PT ;  /* 0x000000191000720c */ /* 0x000fe20003f24070 */
[----:B------:R-:W-:Y:S01]  /*2980*/  @P2 IMAD.MOV.U32 R17, RZ, RZ, R4 ;  /* 0x000000ffff112224 */ /* 0x000fe200078e0004 */
[----:B------:R-:W-:-:S02]  /*2990*/  IABS R21, R21 ;  /* 0x0000001500157213 */ /* 0x000fc40000000000 */
[----:B------:R-:W-:-:S09]  /*29a0*/  P2R R30, PR, RZ, 0x2 ;  /* 0x00000002ff1e7803 */ /* 0x000fd20000000000 */
[----:B------:R-:W-:-:S04]  /*29b0*/  @!P1 IADD3 R25, PT, PT, R25, -R16, RZ ;  /* 0x8000001019199210 */ /* 0x000fc80007ffe0ff */
[----:B------:R-:W-:Y:S01]  /*29c0*/  ISETP.GE.U32.AND P1, PT, R25, R16, PT ;  /* 0x000000101900720c */ /* 0x000fe20003f26070 */
[----:B------:R-:W-:-:S03]  /*29d0*/  IMAD R25, R26, R15, R31 ;  /* 0x0000000f1a197224 */ /* 0x000fc600078e021f */
[----:B------:R-:W-:Y:S02]  /*29e0*/  P2R R38, PR, RZ, 0x2 ;  /* 0x00000002ff267803 */ /* 0x000fe40000000000 */
[----:B------:R-:W-:-:S04]  /*29f0*/  ISETP.GT.U32.AND P2, PT, R16, R25, PT ;  /* 0x000000191000720c */ /* 0x000fc80003f44070 */
[----:B------:R-:W-:-:S09]  /*2a00*/  P2R R31, PR, RZ, 0x4 ;  /* 0x00000004ff1f7803 */ /* 0x000fd20000000000 */
[----:B------:R-:W-:Y:S01]  /*2a10*/  @!P2 IMAD.IADD R25, R25, 0x1, -R16 ;  /* 0x000000011919a824 */ /* 0x000fe200078e0a10 */
[----:B------:R-:W-:Y:S02]  /*2a20*/  ISETP.NE.AND P2, PT, R30, RZ, PT ;  /* 0x000000ff1e00720c */ /* 0x000fe40003f45270 */
[----:B------:R-:W-:Y:S02]  /*2a30*/  IABS R30, R19 ;  /* 0x00000013001e7213 */ /* 0x000fe40000000000 */
[----:B------:R-:W-:Y:S02]  /*2a40*/  P2R R40, PR, RZ, 0x4 ;  /* 0x00000004ff287803 */ /* 0x000fe40000000000 */
[----:B------:R-:W-:Y:S01]  /*2a50*/  ISETP.NE.AND P2, PT, R28, RZ, PT ;  /* 0x000000ff1c00720c */ /* 0x000fe20003f45270 */
[----:B------:R-:W-:Y:S01]  /*2a60*/  IMAD.HI.U32 R28, R18, R21, RZ ;  /* 0x00000015121c7227 */ /* 0x000fe200078e00ff */
[----:B------:R-:W-:Y:S02]  /*2a70*/  ISETP.GE.U32.AND P1, PT, R25, R16, PT ;  /* 0x000000101900720c */ /* 0x000fe40003f26070 */
[----:B------:R-:W-:Y:S01]  /*2a80*/  LOP3.LUT R25, R19, R0, RZ, 0x3c, !PT ;  /* 0x0000000013197212 */ /* 0x000fe200078e3cff */
[----:B------:R-:W-:Y:S01]  /*2a90*/  IMAD R19, R28, R15, R21 ;  /* 0x0000000f1c137224 */ /* 0x000fe200078e0215 */
[----:B------:R-:W-:Y:S01]  /*2aa0*/  P2R R39, PR, RZ, 0x2 ;  /* 0x00000002ff277803 */ /* 0x000fe20000000000 */
[----:B------:R-:W-:-:S03]  /*2ab0*/  IMAD.MOV.U32 R21, RZ, RZ, R30 ;  /* 0x000000ffff157224 */ /* 0x000fc600078e001e */
[----:B------:R-:W-:Y:S01]  /*2ac0*/  ISETP.GT.U32.AND P3, PT, R16, R19, PT ;  /* 0x000000131000720c */ /* 0x000fe20003f64070 */
[----:B------:R-:W-:-:S04]  /*2ad0*/  IMAD.HI.U32 R30, R18, R21, RZ ;  /* 0x00000015121e7227 */ /* 0x000fc800078e00ff */
[----:B------:R-:W-:Y:S01]  /*2ae0*/  @!P2 VIADD R22, R22, 0x1 ;  /* 0x000000011616a836 */ /* 0x000fe20000000000 */
[----:B------:R-:W-:-:S07]  /*2af0*/  ISETP.NE.AND P2, PT, R40, RZ, PT ;  /* 0x000000ff2800720c */ /* 0x000fce0003f45270 */
[----:B------:R-:W-:Y:S01]  /*2b00*/  @!P3 IMAD.IADD R19, R19, 0x1, -R16 ;  /* 0x000000011313b824 */ /* 0x000fe200078e0a10 */
[----:B------:R-:W-:-:S04]  /*2b10*/  @!P3 IADD3 R28, PT, PT, R28, 0x1, RZ ;  /* 0x000000011c1cb810 */ /* 0x000fc80007ffe0ff */
[----:B------:R-:W-:Y:S01]  /*2b20*/  ISETP.GE.U32.AND P1, PT, R19, R16, PT ;  /* 0x000000101300720c */ /* 0x000fe20003f26070 */
[----:B------:R-:W-:Y:S01]  /*2b30*/  IMAD R19, R30, R15, R21 ;  /* 0x0000000f1e137224 */ /* 0x000fe200078e0215 */
[----:B------:R-:W-:Y:S01]  /*2b40*/  LOP3.LUT R21, R17, R0, RZ, 0x3c, !PT ;  /* 0x0000000011157212 */ /* 0x000fe200078e3cff */
[----:B------:R-:W-:Y:S01]  /*2b50*/  @!P2 VIADD R24, R24, 0x1 ;  /* 0x000000011818a836 */ /* 0x000fe20000000000 */
[----:B------:R-:W-:Y:S02]  /*2b60*/  P2R R41, PR, RZ, 0x2 ;  /* 0x00000002ff297803 */ /* 0x000fe40000000000 */
[----:B------:R-:W-:Y:S02]  /*2b70*/  ISETP.GT.U32.AND P4, PT, R16, R19, PT ;  /* 0x000000131000720c */ /* 0x000fe40003f84070 */
[----:B------:R-:W-:Y:S02]  /*2b80*/  ISETP.NE.AND P2, PT, R31, RZ, PT ;  /* 0x000000ff1f00720c */ /* 0x000fe40003f45270 */
[----:B------:R-:W-:-:S09]  /*2b90*/  ISETP.NE.AND P3, PT, R41, RZ, PT ;  /* 0x000000ff2900720c */ /* 0x000fd20003f65270 */
[-C--:B------:R-:W-:Y:S01]  /*2ba0*/  @!P4 IADD3 R19, PT, PT, R19, -R16.reuse, RZ ;  /* 0x800000101313c210 */ /* 0x080fe20007ffe0ff */
[----:B------:R-:W-:Y:S01]  /*2bb0*/  @!P4 VIADD R30, R30, 0x1 ;  /* 0x000000011e1ec836 */ /* 0x000fe20000000000 */
[----:B------:R-:W-:Y:S01]  /*2bc0*/  ISETP.NE.AND P4, PT, R39, RZ, PT ;  /* 0x000000ff2700720c */ /* 0x000fe20003f85270 */
[----:B------:R-:W-:Y:S01]  /*2bd0*/  @!P2 VIADD R26, R26, 0x1 ;  /* 0x000000011a1aa836 */ /* 0x000fe20000000000 */
[----:B------:R-:W-:Y:S01]  /*2be0*/  ISETP.GE.U32.AND P1, PT, R19, R16, PT ;  /* 0x000000101300720c */ /* 0x000fe20003f26070 */
[----:B------:R-:W-:Y:S01]  /*2bf0*/  @P3 VIADD R28, R28, 0x1 ;  /* 0x000000011c1c3836 */ /* 0x000fe20000000000 */
[----:B------:R-:W-:Y:S02]  /*2c00*/  IABS R19, R17 ;  /* 0x0000001100137213 */ /* 0x000fe40000000000 */
[----:B------:R-:W-:Y:S02]  /*2c10*/  P2R R42, PR, RZ, 0x2 ;  /* 0x00000002ff2a7803 */ /* 0x000fe40000000000 */
[----:B------:R-:W-:Y:S01]  /*2c20*/  ISETP.GE.AND P1, PT, R21, RZ, PT ;  /* 0x000000ff1500720c */ /* 0x000fe20003f26270 */
[----:B------:R-:W-:Y:S01]  /*2c30*/  IMAD.MOV.U32 R17, RZ, RZ, R19 ;  /* 0x000000ffff117224 */ /* 0x000fe200078e0013 */
[----:B------:R-:W-:-:S02]  /*2c40*/  ISETP.NE.AND P2, PT, R42, RZ, PT ;  /* 0x000000ff2a00720c */ /* 0x000fc40003f45270 */
[----:B------:R-:W-:Y:S01]  /*2c50*/  P2R R44, PR, RZ, 0x2 ;  /* 0x00000002ff2c7803 */ /* 0x000fe20000000000 */
[----:B------:R-:W-:Y:S01]  /*2c60*/  IMAD.HI.U32 R32, R18, R17, RZ ;  /* 0x0000001112207227 */ /* 0x000fe200078e00ff */
[----:B------:R-:W-:Y:S02]  /*2c70*/  ISETP.GE.AND P3, PT, R34, RZ, PT ;  /* 0x000000ff2200720c */ /* 0x000fe40003f66270 */
[----:B------:R-:W-:Y:S01]  /*2c80*/  LOP3.LUT R19, RZ, R0, RZ, 0x33, !PT ;  /* 0x00000000ff137212 */ /* 0x000fe200078e33ff */
[----:B------:R-:W-:Y:S02]  /*2c90*/  IMAD R17, R32, R15, R17 ;  /* 0x0000000f20117224 */ /* 0x000fe400078e0211 */
[----:B------:R-:W-:-:S03]  /*2ca0*/  @P4 VIADD R26, R26, 0x1 ;  /* 0x000000011a1a4836 */ /* 0x000fc60000000000 */
[----:B------:R-:W-:Y:S01]  /*2cb0*/  ISETP.GT.U32.AND P5, PT, R16, R17, PT ;  /* 0x000000111000720c */ /* 0x000fe20003fa4070 */
[----:B------:R-:W-:Y:S01]  /*2cc0*/  @P2 VIADD R30, R30, 0x1 ;  /* 0x000000011e1e2836 */ /* 0x000fe20000000000 */
[----:B------:R-:W-:-:S11]  /*2cd0*/  ISETP.GE.AND P2, PT, R33, RZ, PT ;  /* 0x000000ff2100720c */ /* 0x000fd60003f46270 */
[----:B------:R-:W-:Y:S02]  /*2ce0*/  @!P5 IMAD.IADD R17, R17, 0x1, -R16 ;  /* 0x000000011111d824 */ /* 0x000fe400078e0a10 */
[----:B------:R-:W-:Y:S01]  /*2cf0*/  @!P5 VIADD R32, R32, 0x1 ;  /* 0x000000012020d836 */ /* 0x000fe20000000000 */
[----:B------:R-:W-:Y:S02]  /*2d00*/  ISETP.NE.AND P5, PT, R38, RZ, PT ;  /* 0x000000ff2600720c */ /* 0x000fe40003fa5270 */
[----:B------:R-:W-:Y:S01]  /*2d10*/  ISETP.GE.U32.AND P1, PT, R17, R16, PT ;  /* 0x000000101100720c */ /* 0x000fe20003f26070 */
[----:B------:R-:W-:Y:S01]  /*2d20*/  @P6 IMAD.MOV.U32 R17, RZ, RZ, R6 ;  /* 0x000000ffff116224 */ /* 0x000fe200078e0006 */
[----:B------:R-:W-:Y:S02]  /*2d30*/  @P0 MOV R17, R5 ;  /* 0x0000000500110202 */ /* 0x000fe40000000f00 */
[----:B------:R-:W-:Y:S02]  /*2d40*/  P2R R43, PR, RZ, 0x2 ;  /* 0x00000002ff2b7803 */ /* 0x000fe40000000000 */
[----:B------:R-:W-:-:S02]  /*2d50*/  ISETP.NE.AND P1, PT, R37, RZ, PT ;  /* 0x000000ff2500720c */ /* 0x000fc40003f25270 */
[----:B------:R-:W-:Y:S02]  /*2d60*/  ISETP.NE.AND P0, PT, R44, RZ, PT ;  /* 0x000000ff2c00720c */ /* 0x000fe40003f05270 */
[----:B------:R-:W-:Y:S02]  /*2d70*/  ISETP.NE.AND P6, PT, R0, RZ, PT ;  /* 0x000000ff0000720c */ /* 0x000fe40003fc5270 */
[----:B------:R-:W-:Y:S02]  /*2d80*/  @P5 IADD3 R24, PT, PT, R24, 0x1, RZ ;  /* 0x0000000118185810 */ /* 0x000fe40007ffe0ff */
[----:B------:R-:W-:-:S03]  /*2d90*/  SEL R21, R19, R20, !P6 ;  /* 0x0000001413157207 */ /* 0x000fc60007000000 */
[----:B------:R-:W-:Y:S01]  /*2da0*/  @!P3 IMAD.MOV R24, RZ, RZ, -R24 ;  /* 0x000000ffff18b224 */ /* 0x000fe200078e0a18 */
[----:B------:R-:W-:Y:S01]  /*2db0*/  ISETP.GE.AND P3, PT, R27, RZ, PT ;  /* 0x000000ff1b00720c */ /* 0x000fe20003f66270 */
[----:B------:R-:W-:Y:S01]  /*2dc0*/  @P1 VIADD R22, R22, 0x1 ;  /* 0x0000000116161836 */ /* 0x000fe20000000000 */
[----:B------:R-:W-:Y:S01]  /*2dd0*/  ISETP.NE.AND P1, PT, R43, RZ, PT ;  /* 0x000000ff2b00720c */ /* 0x000fe20003f25270 */
[----:B------:R0:W-:Y:S02]  /*2de0*/  STG.E.U8 desc[UR6][R2.64+-0x3], R21 ;  /* 0xfffffd1502007986 */ /* 0x0001e4000c101106 */
[----:B------:R-:W-:Y:S01]  /*2df0*/  @!P2 IMAD.MOV R22, RZ, RZ, -R22 ;  /* 0x000000ffff16a224 */ /* 0x000fe200078e0a16 */
[----:B------:R-:W-:-:S07]  /*2e00*/  ISETP.GE.AND P2, PT, R36, RZ, PT ;  /* 0x000000ff2400720c */ /* 0x000fce0003f46270 */
[----:B------:R-:W-:Y:S01]  /*2e10*/  @!P3 IMAD.MOV R28, RZ, RZ, -R28 ;  /* 0x000000ffff1cb224 */ /* 0x000fe200078e0a1c */
[----:B------:R-:W-:Y:S02]  /*2e20*/  ISETP.NE.AND P3, PT, R29, RZ, PT ;  /* 0x000000ff1d00720c */ /* 0x000fe40003f65270 */
[----:B------:R-:W-:Y:S02]  /*2e30*/  @P1 IADD3 R32, PT, PT, R32, 0x1, RZ ;  /* 0x0000000120201810 */ /* 0x000fe40007ffe0ff */
[----:B------:R-:W-:Y:S01]  /*2e40*/  ISETP.NE.AND P1, PT, R35, RZ, PT ;  /* 0x000000ff2300720c */ /* 0x000fe20003f25270 */
[----:B------:R-:W-:Y:S01]  /*2e50*/  @!P2 IMAD.MOV R26, RZ, RZ, -R26 ;  /* 0x000000ffff1aa224 */ /* 0x000fe200078e0a1a */
[----:B------:R-:W-:Y:S01]  /*2e60*/  ISETP.GE.AND P2, PT, R25, RZ, PT ;  /* 0x000000ff1900720c */ /* 0x000fe20003f46270 */
[----:B------:R-:W-:Y:S01]  /*2e70*/  @!P0 IMAD.MOV R32, RZ, RZ, -R32 ;  /* 0x000000ffff208224 */ /* 0x000fe200078e0a20 */
[C---:B0-----:R-:W-:Y:S02]  /*2e80*/  SEL R21, R19.reuse, R22, !P6 ;  /* 0x0000001613157207 */ /* 0x041fe40007000000 */
[----:B------:R-:W-:-:S02]  /*2e90*/  SEL R25, R19, R24, !P6 ;  /* 0x0000001813197207 */ /* 0x000fc40007000000 */
[C---:B------:R-:W-:Y:S01]  /*2ea0*/  SEL R27, R19.reuse, R26, !P6 ;  /* 0x0000001a131b7207 */ /* 0x040fe20007000000 */
[----:B------:R0:W-:Y:S01]  /*2eb0*/  STG.E.U8 desc[UR6][R2.64+-0x2], R21 ;  /* 0xfffffe1502007986 */ /* 0x0001e2000c101106 */
[----:B------:R-:W-:-:S03]  /*2ec0*/  SEL R31, R19, R28, !P6 ;  /* 0x0000001c131f7207 */ /* 0x000fc60007000000 */
[----:B------:R-:W-:Y:S01]  /*2ed0*/  @P1 MOV R17, R4 ;  /* 0x0000000400111202 */ /* 0x000fe20000000f00 */
[----:B------:R0:W-:Y:S01]  /*2ee0*/  STG.E.U8 desc[UR6][R2.64+-0x1], R25 ;  /* 0xffffff1902007986 */ /* 0x0001e2000c101106 */
[----:B------:R-:W-:Y:S02]  /*2ef0*/  @!P2 IMAD.MOV R30, RZ, RZ, -R30 ;  /* 0x000000ffff1ea224 */ /* 0x000fe400078e0a1e */
[----:B------:R-:W-:Y:S01]  /*2f00*/  IABS R35, R17 ;  /* 0x0000001100237213 */ /* 0x000fe20000000000 */
[----:B------:R0:W-:Y:S02]  /*2f10*/  STG.E.U8 desc[UR6][R2.64], R27 ;  /* 0x0000001b02007986 */ /* 0x0001e4000c101106 */
[C---:B------:R-:W-:Y:S02]  /*2f20*/  SEL R33, R19.reuse, R30, !P6 ;  /* 0x0000001e13217207 */ /* 0x040fe40007000000 */
[----:B------:R-:W-:Y:S01]  /*2f30*/  IMAD.HI.U32 R18, R18, R35, RZ ;  /* 0x0000002312127227 */ /* 0x000fe200078e00ff */
[----:B------:R-:W-:Y:S01]  /*2f40*/  SEL R19, R19, R32, !P6 ;  /* 0x0000002013137207 */ /* 0x000fe20007000000 */
[----:B------:R0:W-:Y:S02]  /*2f50*/  STG.E.U8 desc[UR6][R2.64+0x1], R31 ;  /* 0x0000011f02007986 */ /* 0x0001e4000c101106 */
[----:B------:R-:W-:-:S02]  /*2f60*/  IMAD R15, R18, R15, R35 ;  /* 0x0000000f120f7224 */ /* 0x000fc400078e0223 */
[----:B------:R0:W-:Y:S03]  /*2f70*/  STG.E.U8 desc[UR6][R2.64+0x2], R33 ;  /* 0x0000022102007986 */ /* 0x0001e6000c101106 */
[----:B------:R-:W-:Y:S01]  /*2f80*/  ISETP.GT.U32.AND P1, PT, R16, R15, PT ;  /* 0x0000000f1000720c */ /* 0x000fe20003f24070 */
[----:B------:R0:W-:-:S12]  /*2f90*/  STG.E.U8 desc[UR6][R2.64+0x3], R19 ;  /* 0x0000031302007986 */ /* 0x0001d8000c101106 */
[----:B------:R-:W-:Y:S01]  /*2fa0*/  @!P1 IADD3 R15, PT, PT, R15, -R16, RZ ;  /* 0x800000100f0f9210 */ /* 0x000fe20007ffe0ff */
[----:B------:R-:W-:-:S03]  /*2fb0*/  @!P1 VIADD R18, R18, 0x1 ;  /* 0x0000000112129836 */ /* 0x000fc60000000000 */
[----:B------:R-:W-:Y:S02]  /*2fc0*/  ISETP.GE.U32.AND P0, PT, R15, R16, PT ;  /* 0x000000100f00720c */ /* 0x000fe40003f06070 */
[----:B------:R-:W-:-:S04]  /*2fd0*/  LOP3.LUT R15, R17, R0, RZ, 0x3c, !PT ;  /* 0x00000000110f7212 */ /* 0x000fc800078e3cff */
[----:B------:R-:W-:-:S07]  /*2fe0*/  ISETP.GE.AND P2, PT, R15, RZ, PT ;  /* 0x000000ff0f00720c */ /* 0x000fce0003f46270 */
[----:B------:R-:W-:Y:S01]  /*2ff0*/  @P0 VIADD R18, R18, 0x1 ;  /* 0x0000000112120836 */ /* 0x000fe20000000000 */
[----:B------:R-:W-:-:S05]  /*3000*/  ISETP.NE.AND P0, PT, R14, RZ, PT ;  /* 0x000000ff0e00720c */ /* 0x000fca0003f05270 */
[----:B------:R-:W-:-:S05]  /*3010*/  @!P2 IMAD.MOV R18, RZ, RZ, -R18 ;  /* 0x000000ffff12a224 */ /* 0x000fca00078e0a12 */
[----:B------:R-:W-:-:S05]  /*3020*/  SEL R15, R13, R18, !P3 ;  /* 0x000000120d0f7207 */ /* 0x000fca0005800000 */
[----:B------:R0:W-:Y:S01]  /*3030*/  STG.E.U8 desc[UR6][R2.64+0x4], R15 ;  /* 0x0000040f02007986 */ /* 0x0001e2000c101106 */
[----:B------:R-:W-:Y:S05]  /*3040*/  @P0 BRA `(.L_x_12) ;  /* 0xfffffff400140947 */ /* 0x000fea000383ffff */
.L_x_11:
[----:B------:R-:W-:-:S13]  /*3050*/  ISETP.NE.AND P0, PT, R23, RZ, PT ;  /* 0x000000ff1700720c */ /* 0x000fda0003f05270 */
[----:B------:R-:W-:Y:S05]  /*3060*/  @!P0 EXIT ;  /* 0x000000000000894d */ /* 0x000fea0003800000 */
[----:B------:R-:W1:Y:S01]  /*3070*/  LDC R9, c[0x0][0x398] ;  /* 0x0000e600ff097b82 */ /* 0x000e620000000800 */
[----:B------:R-:W-:Y:S02]  /*3080*/  ISETP.GE.U32.AND P1, PT, R23, 0x4, PT ;  /* 0x000000041700780c */ /* 0x000fe40003f26070 */
[----:B-1----:R-:W-:-:S04]  /*3090*/  LOP3.LUT R20, R9, 0x3, RZ, 0xc0, !PT ;  /* 0x0000000309147812 */ /* 0x002fc800078ec0ff */
[----:B------:R-:W-:-:S07]  /*30a0*/  ISETP.NE.AND P0, PT, R20, RZ, PT ;  /* 0x000000ff1400720c */ /* 0x000fce0003f05270 */
[----:B------:R-:W-:Y:S06]  /*30b0*/  @!P1 BRA `(.L_x_13) ;  /* 0x0000000400649947 */ /* 0x000fec0003800000 */
[-C--:B------:R-:W-:Y:S01]  /*30c0*/  IABS R10, R0.reuse ;  /* 0x00000000000a7213 */ /* 0x080fe20000000000 */
[----:B------:R-:W1:Y:S01]  /*30d0*/  LDCU.64 UR4, c[0x0][0x388] ;  /* 0x00007100ff0477ac */ /* 0x000e620008000a00 */
[----:B0-----:R-:W-:Y:S02]  /*30e0*/  SHF.L.U32 R2, R8, 0x2, RZ ;  /* 0x0000000208027819 */ /* 0x001fe400000006ff */
[----:B------:R-:W0:Y:S01]  /*30f0*/  I2F.RP R11, R10 ;  /* 0x0000000a000b7306 */ /* 0x000e220000209400 */
[----:B------:R-:W-:Y:S02]  /*3100*/  IABS R12, R0 ;  /* 0x00000000000c7213 */ /* 0x000fe40000000000 */
[C---:B------:R-:W-:Y:S02]  /*3110*/  ISETP.EQ.AND P1, PT, R2.reuse, RZ, PT ;  /* 0x000000ff0200720c */ /* 0x040fe40003f22270 */
[C---:B------:R-:W-:Y:S01]  /*3120*/  ISETP.EQ.AND P2, PT, R2.reuse, 0x4, PT ;  /* 0x000000040200780c */ /* 0x040fe20003f42270 */
[----:B------:R-:W-:Y:S01]  /*3130*/  IMAD.MOV R22, RZ, RZ, -R12 ;  /* 0x000000ffff167224 */ /* 0x000fe200078e0a0c */
[----:B------:R-:W-:-:S02]  /*3140*/  ISETP.EQ.AND P3, PT, R2, 0x8, PT ;  /* 0x000000080200780c */ /* 0x000fc40003f62270 */
[C---:B------:R-:W-:Y:S02]  /*3150*/  ISETP.EQ.AND P4, PT, R2.reuse, -0x4, PT ;  /* 0xfffffffc0200780c */ /* 0x040fe40003f82270 */
[C---:B------:R-:W-:Y:S02]  /*3160*/  ISETP.EQ.AND P5, PT, R2.reuse, -0x8, PT ;  /* 0xfffffff80200780c */ /* 0x040fe40003fa2270 */
[----:B------:R-:W-:Y:S01]  /*3170*/  ISETP.EQ.AND P6, PT, R2, -0xc, PT ;  /* 0xfffffff40200780c */ /* 0x000fe20003fc2270 */
[----:B------:R-:W-:Y:S01]  /*3180*/  HFMA2 R2, -RZ, RZ, 0, 0 ;  /* 0x00000000ff027431 */ /* 0x000fe200000001ff */
[----:B0-----:R-:W0:Y:S09]  /*3190*/  MUFU.RCP R11, R11 ;  /* 0x0000000b000b7308 */ /* 0x001e320000001000 */
[----:B------:R-:W-:-:S02]  /*31a0*/  @P5 IMAD.MOV.U32 R17, RZ, RZ, R6 ;  /* 0x000000ffff115224 */ /* 0x000fc400078e0006 */
[--C-:B------:R-:W-:Y:S01]  /*31b0*/  @P4 IMAD.MOV.U32 R17, RZ, RZ, R5.reuse ;  /* 0x000000ffff114224 */ /* 0x100fe200078e0005 */
[----:B------:R-:W-:Y:S01]  /*31c0*/  @P6 MOV R21, R6 ;  /* 0x0000000600156202 */ /* 0x000fe20000000f00 */
[----:B------:R-:W-:Y:S02]  /*31d0*/  @P1 IMAD.MOV.U32 R17, RZ, RZ, R4 ;  /* 0x000000ffff111224 */ /* 0x000fe400078e0004 */
[--C-:B------:R-:W-:Y:S02]  /*31e0*/  @P5 IMAD.MOV.U32 R21, RZ, RZ, R5.reuse ;  /* 0x000000ffff155224 */ /* 0x100fe400078e0005 */
[----:B0-----:R-:W-:Y:S01]  /*31f0*/  VIADD R3, R11, 0xffffffe ;  /* 0x0ffffffe0b037836 */ /* 0x001fe20000000000 */
[----:B------:R-:W-:Y:S01]  /*3200*/  IABS R19, R17 ;  /* 0x0000001100137213 */ /* 0x000fe20000000000 */
[----:B------:R-:W-:Y:S02]  /*3210*/  @P1 IMAD.MOV.U32 R11, RZ, RZ, R6 ;  /* 0x000000ffff0b1224 */ /* 0x000fe400078e0006 */
[----:B------:R-:W-:-:S02]  /*3220*/  @P2 IMAD.MOV.U32 R11, RZ, RZ, R5 ;  /* 0x000000ffff0b2224 */ /* 0x000fc400078e0005 */
[----:B------:R-:W0:Y:S01]  /*3230*/  F2I.FTZ.U32.TRUNC.NTZ R3, R3 ;  /* 0x0000000300037305 */ /* 0x000e22000021f000 */
[--C-:B------:R-:W-:Y:S02]  /*3240*/  @P3 IMAD.MOV.U32 R11, RZ, RZ, R4.reuse ;  /* 0x000000ffff0b3224 */ /* 0x100fe400078e0004 */
[----:B------:R-:W-:-:S05]  /*3250*/  @P4 IMAD.MOV.U32 R21, RZ, RZ, R4 ;  /* 0x000000ffff154224 */ /* 0x000fca00078e0004 */
[----:B------:R-:W-:Y:S01]  /*3260*/  IABS R23, R21 ;  /* 0x0000001500177213 */ /* 0x000fe20000000000 */
[----:B0-----:R-:W-:-:S04]  /*3270*/  IMAD.MOV R13, RZ, RZ, -R3 ;  /* 0x000000ffff0d7224 */ /* 0x001fc800078e0a03 */
[----:B------:R-:W-:-:S04]  /*3280*/  IMAD R13, R13, R10, RZ ;  /* 0x0000000a0d0d7224 */ /* 0x000fc800078e02ff */
[----:B------:R-:W-:Y:S01]  /*3290*/  IMAD.HI.U32 R2, R3, R13, R2 ;  /* 0x0000000d03027227 */ /* 0x000fe200078e0002 */
[----:B------:R-:W-:-:S03]  /*32a0*/  IABS R3, R11 ;  /* 0x0000000b00037213 */ /* 0x000fc60000000000 */
[----:B------:R-:W-:Y:S01]  /*32b0*/  @P4 IMAD.MOV.U32 R13, RZ, RZ, R6 ;  /* 0x000000ffff0d4224 */ /* 0x000fe200078e0006 */
[----:B------:R-:W-:Y:S01]  /*32c0*/  @P1 MOV R13, R5 ;  /* 0x00000005000d1202 */ /* 0x000fe20000000f00 */
[----:B------:R-:W-:Y:S02]  /*32d0*/  @P2 IMAD.MOV.U32 R13, RZ, RZ, R4 ;  /* 0x000000ffff0d2224 */ /* 0x000fe400078e0004 */
[----:B------:R-:W-:-:S03]  /*32e0*/  IMAD.HI.U32 R12, R2, R3, RZ ;  /* 0x00000003020c7227 */ /* 0x000fc600078e00ff */
[----:B------:R-:W-:Y:S01]  /*32f0*/  IABS R15, R13 ;  /* 0x0000000d000f7213 */ /* 0x000fe20000000000 */
[----:B------:R-:W-:Y:S02]  /*3300*/  IMAD R3, R12, R22, R3 ;  /* 0x000000160c037224 */ /* 0x000fe400078e0203 */
[----:B------:R-:W-:-:S03]  /*3310*/  IMAD.HI.U32 R16, R2, R19, RZ ;  /* 0x0000001302107227 */ /* 0x000fc600078e00ff */
[----:B------:R-:W-:Y:S01]  /*3320*/  ISETP.GT.U32.AND P2, PT, R10, R3, PT ;  /* 0x000000030a00720c */ /* 0x000fe20003f44070 */
[----:B------:R-:W-:-:S04]  /*3330*/  IMAD.HI.U32 R14, R2, R15, RZ ;  /* 0x0000000f020e7227 */ /* 0x000fc800078e00ff */
[-C--:B------:R-:W-:Y:S02]  /*3340*/  IMAD R15, R14, R22.reuse, R15 ;  /* 0x000000160e0f7224 */ /* 0x080fe400078e020f */
[-C--:B------:R-:W-:Y:S02]  /*3350*/  IMAD R19, R16, R22.reuse, R19 ;  /* 0x0000001610137224 */ /* 0x080fe400078e0213 */
[----:B------:R-:W-:Y:S01]  /*3360*/  IMAD.HI.U32 R18, R2, R23, RZ ;  /* 0x0000001702127227 */ /* 0x000fe200078e00ff */
[C---:B------:R-:W-:Y:S02]  /*3370*/  ISETP.GT.U32.AND P3, PT, R10.reuse, R15, PT ;  /* 0x0000000f0a00720c */ /* 0x040fe40003f64070 */
[----:B------:R-:W-:Y:S01]  /*3380*/  ISETP.GT.U32.AND P5, PT, R10, R19, PT ;  /* 0x000000130a00720c */ /* 0x000fe20003fa4070 */
[----:B------:R-:W-:Y:S01]  /*3390*/  IMAD R23, R18, R22, R23 ;  /* 0x0000001612177224 */ /* 0x000fe200078e0217 */
[----:B------:R-:W-:Y:S01]  /*33a0*/  @!P2 IADD3 R3, PT, PT, R3, -R10, RZ ;  /* 0x8000000a0303a210 */ /* 0x000fe20007ffe0ff */
[----:B------:R-:W-:-:S03]  /*33b0*/  @!P2 VIADD R12, R12, 0x1 ;  /* 0x000000010c0ca836 */ /* 0x000fc60000000000 */
[----:B------:R-:W-:Y:S02]  /*33c0*/  ISETP.GE.U32.AND P6, PT, R3, R10, PT ;  /* 0x0000000a0300720c */ /* 0x000fe40003fc6070 */
[----:B------:R-:W-:Y:S02]  /*33d0*/  ISETP.GT.U32.AND P1, PT, R10, R23, PT ;  /* 0x000000170a00720c */ /* 0x000fe40003f24070 */
[-C--:B------:R-:W-:Y:S01]  /*33e0*/  LOP3.LUT R3, R11, R0.reuse, RZ, 0x3c, !PT ;  /* 0x000000000b037212 */ /* 0x080fe200078e3cff */
[--C-:B------:R-:W-:Y:S01]  /*33f0*/  @!P3 IMAD.IADD R15, R15, 0x1, -R10.reuse ;  /* 0x000000010f0fb824 */ /* 0x100fe200078e0a0a */
[----:B------:R-:W-:Y:S01]  /*3400*/  LOP3.LUT R11, R17, R0, RZ, 0x3c, !PT ;  /* 0x00000000110b7212 */ /* 0x000fe200078e3cff */
[----:B------:R-:W-:Y:S01]  /*3410*/  @!P5 IMAD.IADD R19, R19, 0x1, -R10 ;  /* 0x000000011313d824 */ /* 0x000fe200078e0a0a */
[----:B------:R-:W-:Y:S01]  /*3420*/  @!P5 IADD3 R16, PT, PT, R16, 0x1, RZ ;  /* 0x000000011010d810 */ /* 0x000fe20007ffe0ff */
[----:B------:R-:W-:Y:S01]  /*3430*/  @!P3 VIADD R14, R14, 0x1 ;  /* 0x000000010e0eb836 */ /* 0x000fe20000000000 */
[----:B------:R-:W-:-:S02]  /*3440*/  ISETP.GE.U32.AND P4, PT, R15, R10, PT ;  /* 0x0000000a0f00720c */ /* 0x000fc40003f86070 */
[----:B------:R-:W-:Y:S01]  /*3450*/  IADD3 R15, PT, PT, R7, R8, RZ ;  /* 0x00000008070f7210 */ /* 0x000fe20007ffe0ff */
[----:B------:R-:W-:Y:S01]  /*3460*/  @P6 VIADD R12, R12, 0x1 ;  /* 0x000000010c0c6836 */ /* 0x000fe20000000000 */
[-C--:B------:R-:W-:Y:S01]  /*3470*/  ISETP.GE.U32.AND P2, PT, R19, R10.reuse, PT ;  /* 0x0000000a1300720c */ /* 0x080fe20003f46070 */
[----:B------:R-:W-:Y:S01]  /*3480*/  @!P1 IMAD.IADD R23, R23, 0x1, -R10 ;  /* 0x0000000117179824 */ /* 0x000fe200078e0a0a */
[----:B-1----:R-:W-:Y:S01]  /*3490*/  IADD3 R2, P6, PT, R15, UR4, RZ ;  /* 0x000000040f027c10 */ /* 0x002fe2000ffde0ff */
[----:B------:R-:W-:Y:S01]  /*34a0*/  @!P1 VIADD R18, R18, 0x1 ;  /* 0x0000000112129836 */ /* 0x000fe20000000000 */
[----:B------:R-:W-:Y:S01]  /*34b0*/  ISETP.GE.AND P3, PT, R3, RZ, PT ;  /* 0x000000ff0300720c */ /* 0x000fe20003f66270 */
[----:B------:R-:W-:Y:S01]  /*34c0*/  VIADD R8, R8, 0x4 ;  /* 0x0000000408087836 */ /* 0x000fe20000000000 */
[----:B------:R-:W-:Y:S02]  /*34d0*/  LEA.HI.X.SX32 R3, R15, UR5, 0x1, P6 ;  /* 0x000000050f037c11 */ /* 0x000fe4000b0f0eff */
[----:B------:R-:W-:Y:S01]  /*34e0*/  ISETP.GE.U32.AND P6, PT, R23, R10, PT ;  /* 0x0000000a1700720c */ /* 0x000fe20003fc6070 */
[----:B------:R-:W-:Y:S01]  /*34f0*/  @P4 VIADD R14, R14, 0x1 ;  /* 0x000000010e0e4836 */ /* 0x000fe20000000000 */
[----:B------:R-:W-:-:S02]  /*3500*/  LOP3.LUT R10, R13, R0, RZ, 0x3c, !PT ;  /* 0x000000000d0a7212 */ /* 0x000fc400078e3cff */
[----:B------:R-:W-:Y:S01]  /*3510*/  LOP3.LUT R13, R21, R0, RZ, 0x3c, !PT ;  /* 0x00000000150d7212 */ /* 0x000fe200078e3cff */
[----:B------:R-:W-:Y:S01]  /*3520*/  @P2 VIADD R16, R16, 0x1 ;  /* 0x0000000110102836 */ /* 0x000fe20000000000 */
[----:B------:R-:W-:Y:S02]  /*3530*/  ISETP.GE.AND P5, PT, R10, RZ, PT ;  /* 0x000000ff0a00720c */ /* 0x000fe40003fa6270 */
[----:B------:R-:W-:Y:S01]  /*3540*/  ISETP.GE.AND P4, PT, R11, RZ, PT ;  /* 0x000000ff0b00720c */ /* 0x000fe20003f86270 */
[----:B------:R-:W-:Y:S01]  /*3550*/  @!P3 IMAD.MOV R12, RZ, RZ, -R12 ;  /* 0x000000ffff0cb224 */ /* 0x000fe200078e0a0c */
[----:B------:R-:W-:Y:S02]  /*3560*/  ISETP.GE.AND P2, PT, R13, RZ, PT ;  /* 0x000000ff0d00720c */ /* 0x000fe40003f46270 */
[----:B------:R-:W-:Y:S02]  /*3570*/  ISETP.NE.AND P1, PT, R0, RZ, PT ;  /* 0x000000ff0000720c */ /* 0x000fe40003f25270 */
[----:B------:R-:W-:-:S02]  /*3580*/  @P6 IADD3 R18, PT, PT, R18, 0x1, RZ ;  /* 0x0000000112126810 */ /* 0x000fc40007ffe0ff */
[----:B------:R-:W-:-:S03]  /*3590*/  LOP3.LUT R17, RZ, R0, RZ, 0x33, !PT ;  /* 0x00000000ff117212 */ /* 0x000fc600078e33ff */
[----:B------:R-:W-:Y:S01]  /*35a0*/  @!P5 IMAD.MOV R14, RZ, RZ, -R14 ;  /* 0x000000ffff0ed224 */ /* 0x000fe200078e0a0e */
[C---:B------:R-:W-:Y:S01]  /*35b0*/  SEL R11, R17.reuse, R12, !P1 ;  /* 0x0000000c110b7207 */ /* 0x040fe20004800000 */
[----:B------:R-:W-:Y:S02]  /*35c0*/  @!P4 IMAD.MOV R16, RZ, RZ, -R16 ;  /* 0x000000ffff10c224 */ /* 0x000fe400078e0a10 */
[----:B------:R-:W-:Y:S02]  /*35d0*/  @!P2 IADD3 R18, PT, PT, -R18, RZ, RZ ;  /* 0x000000ff1212a210 */ /* 0x000fe40007ffe1ff */
[C---:B------:R-:W-:Y:S01]  /*35e0*/  SEL R13, R17.reuse, R14, !P1 ;  /* 0x0000000e110d7207 */ /* 0x040fe20004800000 */
[----:B------:R1:W-:Y:S01]  /*35f0*/  STG.E.U8 desc[UR6][R2.64], R11 ;  /* 0x0000000b02007986 */ /* 0x0003e2000c101106 */
[C---:B------:R-:W-:Y:S02]  /*3600*/  SEL R15, R17.reuse, R16, !P1 ;  /* 0x00000010110f7207 */ /* 0x040fe40004800000 */
[----:B------:R-:W-:Y:S01]  /*3610*/  SEL R17, R17, R18, !P1 ;  /* 0x0000001211117207 */ /* 0x000fe20004800000 */
[----:B------:R1:W-:Y:S04]  /*3620*/  STG.E.U8 desc[UR6][R2.64+0x1], R13 ;  /* 0x0000010d02007986 */ /* 0x0003e8000c101106 */
[----:B------:R1:W-:Y:S04]  /*3630*/  STG.E.U8 desc[UR6][R2.64+0x2], R15 ;  /* 0x0000020f02007986 */ /* 0x0003e8000c101106 */
[----:B------:R1:W-:Y:S02]  /*3640*/  STG.E.U8 desc[UR6][R2.64+0x3], R17 ;  /* 0x0000031102007986 */ /* 0x0003e4000c101106 */
.L_x_13:
[----:B------:R-:W-:Y:S05]  /*3650*/  @!P0 EXIT ;  /* 0x000000000000894d */ /* 0x000fea0003800000 */
[----:B------:R-:W-:Y:S02]  /*3660*/  ISETP.NE.AND P1, PT, R20, 0x1, PT ;  /* 0x000000011400780c */ /* 0x000fe40003f25270 */
[----:B------:R-:W-:-:S04]  /*3670*/  LOP3.LUT R9, R9, 0x1, RZ, 0xc0, !PT ;  /* 0x0000000109097812 */ /* 0x000fc800078ec0ff */
[----:B------:R-:W-:-:S07]  /*3680*/  ISETP.NE.U32.AND P0, PT, R9, 0x1, PT ;  /* 0x000000010900780c */ /* 0x000fce0003f05070 */
[----:B------:R-:W-:Y:S06]  /*3690*/  @!P1 BRA `(.L_x_14) ;  /* 0x0000000000ec9947 */ /* 0x000fec0003800000 */
[-C--:B------:R-:W-:Y:S01]  /*36a0*/  IABS R14, R0.reuse ;  /* 0x00000000000e7213 */ /* 0x080fe20000000000 */
[----:B01----:R-:W-:Y:S01]  /*36b0*/  IMAD.SHL.U32 R2, R8, 0x4, RZ ;  /* 0x0000000408027824 */ /* 0x003fe200078e00ff */
[----:B------:R-:W-:Y:S01]  /*36c0*/  IABS R15, R0 ;  /* 0x00000000000f7213 */ /* 0x000fe20000000000 */
[----:B------:R-:W0:Y:S01]  /*36d0*/  LDCU.64 UR4, c[0x0][0x388] ;  /* 0x00007100ff0477ac */ /* 0x000e220008000a00 */
[----:B------:R-:W1:Y:S02]  /*36e0*/  I2F.RP R10, R14 ;  /* 0x0000000e000a7306 */ /* 0x000e640000209400 */
[C---:B------:R-:W-:Y:S02]  /*36f0*/  ISETP.EQ.AND P1, PT, R2.reuse, RZ, PT ;  /* 0x000000ff0200720c */ /* 0x040fe40003f22270 */
[C---:B------:R-:W-:Y:S02]  /*3700*/  ISETP.EQ.AND P2, PT, R2.reuse, 0x4, PT ;  /* 0x000000040200780c */ /* 0x040fe40003f42270 */
[----:B------:R-:W-:-:S02]  /*3710*/  ISETP.EQ.AND P3, PT, R2, 0x8, PT ;  /* 0x000000080200780c */ /* 0x000fc40003f62270 */
[----:B------:R-:W-:Y:S01]  /*3720*/  ISETP.EQ.AND P4, PT, R2, -0x4, PT ;  /* 0xfffffffc0200780c */ /* 0x000fe20003f82270 */
[----:B------:R-:W-:Y:S01]  /*3730*/  IMAD.MOV.U32 R2, RZ, RZ, RZ ;  /* 0x000000ffff027224 */ /* 0x000fe200078e00ff */
[----:B------:R-:W-:Y:S01]  /*3740*/  IADD3 R15, PT, PT, RZ, -R15, RZ ;  /* 0x8000000fff0f7210 */ /* 0x000fe20007ffe0ff */
[----:B-1----:R-:W1:Y:S04]  /*3750*/  MUFU.RCP R10, R10 ;  /* 0x0000000a000a7308 */ /* 0x002e680000001000 */
[----:B------:R-:W-:Y:S02]  /*3760*/  @P1 MOV R9, R6 ;  /* 0x0000000600091202 */ /* 0x000fe40000000f00 */
[----:B------:R-:W-:Y:S02]  /*3770*/  @P2 IMAD.MOV.U32 R9, RZ, RZ, R5 ;  /* 0x000000ffff092224 */ /* 0x000fe400078e0005 */
[----:B------:R-:W-:-:S02]  /*3780*/  @P3 IMAD.MOV.U32 R9, RZ, RZ, R4 ;  /* 0x000000ffff093224 */ /* 0x000fc400078e0004 */
[----:B------:R-:W-:Y:S01]  /*3790*/  @P4 IMAD.MOV.U32 R11, RZ, RZ, R6 ;  /* 0x000000ffff0b4224 */ /* 0x000fe200078e0006 */
[----:B------:R-:W-:Y:S01]  /*37a0*/  @P1 MOV R11, R5 ;  /* 0x00000005000b1202 */ /* 0x000fe20000000f00 */
[----:B------:R-:W-:Y:S01]  /*37b0*/  @P2 IMAD.MOV.U32 R11, RZ, RZ, R4 ;  /* 0x000000ffff0b2224 */ /* 0x000fe200078e0004 */
[----:B------:R-:W-:-:S04]  /*37c0*/  IABS R12, R9 ;  /* 0x00000009000c7213 */ /* 0x000fc80000000000 */
[----:B------:R-:W-:Y:S01]  /*37d0*/  IABS R16, R11 ;  /* 0x0000000b00107213 */ /* 0x000fe20000000000 */
[----:B-1----:R-:W-:-:S06]  /*37e0*/  VIADD R3, R10, 0xffffffe ;  /* 0x0ffffffe0a037836 */ /* 0x002fcc0000000000 */
[----:B------:R-:W1:Y:S02]  /*37f0*/  F2I.FTZ.U32.TRUNC.NTZ R3, R3 ;  /* 0x0000000300037305 */ /* 0x000e64000021f000 */
[----:B-1----:R-:W-:-:S04]  /*3800*/  IMAD.MOV R13, RZ, RZ, -R3 ;  /* 0x000000ffff0d7224 */ /* 0x002fc800078e0a03 */
[----:B------:R-:W-:-:S04]  /*3810*/  IMAD R13, R13, R14, RZ ;  /* 0x0000000e0d0d7224 */ /* 0x000fc800078e02ff */
[----:B------:R-:W-:-:S04]  /*3820*/  IMAD.HI.U32 R10, R3, R13, R2 ;  /* 0x0000000d030a7227 */ /* 0x000fc800078e0002 */
[----:B------:R-:W-:Y:S02]  /*3830*/  IMAD.MOV.U32 R3, RZ, RZ, R12 ;  /* 0x000000ffff037224 */ /* 0x000fe400078e000c */
[----:B------:R-:W-:Y:S02]  /*3840*/  IMAD.MOV.U32 R12, RZ, RZ, R15 ;  /* 0x000000ffff0c7224 */ /* 0x000fe400078e000f */
[----:B------:R-:W-:-:S04]  /*3850*/  IMAD.HI.U32 R2, R10, R3, RZ ;  /* 0x000000030a027227 */ /* 0x000fc800078e00ff */
[----:B------:R-:W-:Y:S02]  /*3860*/  IMAD.MOV.U32 R13, RZ, RZ, R16 ;  /* 0x000000ffff0d7224 */ /* 0x000fe400078e0010 */
[----:B------:R-:W-:Y:S02]  /*3870*/  IMAD R3, R2, R12, R3 ;  /* 0x0000000c02037224 */ /* 0x000fe400078e0203 */
[----:B------:R-:W-:-:S03]  /*3880*/  IMAD.HI.U32 R10, R10, R13, RZ ;  /* 0x0000000d0a0a7227 */ /* 0x000fc600078e00ff */
[----:B------:R-:W-:Y:S01]  /*3890*/  ISETP.GT.U32.AND P5, PT, R14, R3, PT ;  /* 0x000000030e00720c */ /* 0x000fe20003fa4070 */
[----:B------:R-:W-:-:S05]  /*38a0*/  IMAD R12, R10, R12, R13 ;  /* 0x0000000c0a0c7224 */ /* 0x000fca00078e020d */
[----:B------:R-:W-:-:S07]  /*38b0*/  ISETP.GT.U32.AND P6, PT, R14, R12, PT ;  /* 0x0000000c0e00720c */ /* 0x000fce0003fc4070 */
[----:B------:R-:W-:Y:S01]  /*38c0*/  @!P5 IADD3 R3, PT, PT, R3, -R14, RZ ;  /* 0x8000000e0303d210 */ /* 0x000fe20007ffe0ff */
[----:B------:R-:W-:-:S03]  /*38d0*/  @!P5 VIADD R2, R2, 0x1 ;  /* 0x000000010202d836 */ /* 0x000fc60000000000 */
[----:B------:R-:W-:Y:S02]  /*38e0*/  ISETP.GE.U32.AND P3, PT, R3, R14, PT ;  /* 0x0000000e0300720c */ /* 0x000fe40003f66070 */
[----:B------:R-:W-:Y:S01]  /*38f0*/  @!P6 IMAD.IADD R12, R12, 0x1, -R14 ;  /* 0x000000010c0ce824 */ /* 0x000fe200078e0a0e */
[-C--:B------:R-:W-:Y:S01]  /*3900*/  LOP3.LUT R3, R9, R0.reuse, RZ, 0x3c, !PT ;  /* 0x0000000009037212 */ /* 0x080fe200078e3cff */
[----:B------:R-:W-:Y:S01]  /*3910*/  @!P6 VIADD R10, R10, 0x1 ;  /* 0x000000010a0ae836 */ /* 0x000fe20000000000 */
[----:B------:R-:W-:Y:S02]  /*3920*/  LOP3.LUT R9, R11, R0, RZ, 0x3c, !PT ;  /* 0x000000000b097212 */ /* 0x000fe400078e3cff */
[----:B------:R-:W-:Y:S02]  /*3930*/  ISETP.GE.U32.AND P4, PT, R12, R14, PT ;  /* 0x0000000e0c00720c */ /* 0x000fe40003f86070 */
[----:B------:R-:W-:Y:S01]  /*3940*/  ISETP.GE.AND P1, PT, R3, RZ, PT ;  /* 0x000000ff0300720c */ /* 0x000fe20003f26270 */
[----:B------:R-:W-:Y:S01]  /*3950*/  IMAD.IADD R3, R7, 0x1, R8 ;  /* 0x0000000107037824 */ /* 0x000fe200078e0208 */
[----:B------:R-:W-:Y:S01]  /*3960*/  ISETP.GE.AND P2, PT, R9, RZ, PT ;  /* 0x000000ff0900720c */ /* 0x000fe20003f46270 */
[----:B------:R-:W-:Y:S01]  /*3970*/  VIADD R8, R8, 0x2 ;  /* 0x0000000208087836 */ /* 0x000fe20000000000 */
[----:B------:R-:W-:-:S02]  /*3980*/  @P3 IADD3 R2, PT, PT, R2, 0x1, RZ ;  /* 0x0000000102023810 */ /* 0x000fc40007ffe0ff */
[----:B------:R-:W-:Y:S02]  /*3990*/  ISETP.NE.AND P3, PT, R0, RZ, PT ;  /* 0x000000ff0000720c */ /* 0x000fe40003f65270 */
[----:B------:R-:W-:Y:S01]  /*39a0*/  LOP3.LUT R11, RZ, R0, RZ, 0x33, !PT ;  /* 0x00000000ff0b7212 */ /* 0x000fe200078e33ff */
[----:B------:R-:W-:Y:S02]  /*39b0*/  IMAD.MOV.U32 R9, RZ, RZ, R2 ;  /* 0x000000ffff097224 */ /* 0x000fe400078e0002 */
[----:B------:R-:W-:Y:S01]  /*39c0*/  @P4 VIADD R10, R10, 0x1 ;  /* 0x000000010a0a4836 */ /* 0x000fe20000000000 */
[----:B0-----:R-:W-:Y:S02]  /*39d0*/  IADD3 R2, P4, PT, R3, UR4, RZ ;  /* 0x0000000403027c10 */ /* 0x001fe4000ff9e0ff */
[----:B------:R-:W-:Y:S01]  /*39e0*/  @!P1 IADD3 R9, PT, PT, -R9, RZ, RZ ;  /* 0x000000ff09099210 */ /* 0x000fe20007ffe1ff */
[----:B------:R-:W-:Y:S01]  /*39f0*/  @!P2 IMAD.MOV R10, RZ, RZ, -R10 ;  /* 0x000000ffff0aa224 */ /* 0x000fe200078e0a0a */
[----:B------:R-:W-:-:S02]  /*3a00*/  LEA.HI.X.SX32 R3, R3, UR5, 0x1, P4 ;  /* 0x0000000503037c11 */ /* 0x000fc4000a0f0eff */
[C---:B------:R-:W-:Y:S02]  /*3a10*/  SEL R9, R11.reuse, R9, !P3 ;  /* 0x000000090b097207 */ /* 0x040fe40005800000 */
[----:B------:R-:W-:-:S03]  /*3a20*/  SEL R11, R11, R10, !P3 ;  /* 0x0000000a0b0b7207 */ /* 0x000fc60005800000 */
[----:B------:R2:W-:Y:S04]  /*3a30*/  STG.E.U8 desc[UR6][R2.64], R9 ;  /* 0x0000000902007986 */ /* 0x0005e8000c101106 */
[----:B------:R2:W-:Y:S02]  /*3a40*/  STG.E.U8 desc[UR6][R2.64+0x1], R11 ;  /* 0x0000010b02007986 */ /* 0x0005e4000c101106 */
.L_x_14:
[----:B------:R-:W-:Y:S05]  /*3a50*/  @P0 EXIT ;  /* 0x000000000000094d */ /* 0x000fea0003800000 */
[----:B------:R-:W-:Y:S01]  /*3a60*/  IABS R10, R0 ;  /* 0x00000000000a7213 */ /* 0x000fe20000000000 */
[----:B012---:R-:W-:Y:S01]  /*3a70*/  IMAD.SHL.U32 R2, R8, 0x4, RZ ;  /* 0x0000000408027824 */ /* 0x007fe200078e00ff */
[----:B------:R-:W0:Y:S01]  /*3a80*/  LDCU.64 UR4, c[0x0][0x388] ;  /* 0x00007100ff0477ac */ /* 0x000e220008000a00 */
[----:B------:R-:W-:Y:S01]  /*3a90*/  IADD3 R7, PT, PT, R7, R8, RZ ;  /* 0x0000000807077210 */ /* 0x000fe20007ffe0ff */
[----:B------:R-:W1:Y:S02]  /*3aa0*/  I2F.RP R9, R10 ;  /* 0x0000000a00097306 */ /* 0x000e640000209400 */
[C---:B------:R-:W-:Y:S02]  /*3ab0*/  ISETP.EQ.AND P1, PT, R2.reuse, 0x4, PT ;  /* 0x000000040200780c */ /* 0x040fe40003f22270 */
[C---:B------:R-:W-:Y:S02]  /*3ac0*/  ISETP.EQ.AND P2, PT, R2.reuse, 0x8, PT ;  /* 0x000000080200780c */ /* 0x040fe40003f42270 */
[----:B------:R-:W-:-:S02]  /*3ad0*/  ISETP.EQ.AND P0, PT, R2, RZ, PT ;  /* 0x000000ff0200720c */ /* 0x000fc40003f02270 */
[----:B-1----:R-:W1:Y:S07]  /*3ae0*/  MUFU.RCP R9, R9 ;  /* 0x0000000900097308 */ /* 0x002e6e0000001000 */
[----:B------:R-:W-:Y:S02]  /*3af0*/  @P1 IMAD.MOV.U32 R6, RZ, RZ, R5 ;  /* 0x000000ffff061224 */ /* 0x000fe400078e0005 */
[----:B------:R-:W-:-:S04]  /*3b00*/  @P2 MOV R6, R4 ;  /* 0x0000000400062202 */ /* 0x000fc80000000f00 */
[----:B------:R-:W-:Y:S02]  /*3b10*/  IABS R4, R6 ;  /* 0x0000000600047213 */ /* 0x000fe40000000000 */
[----:B------:R-:W-:-:S04]  /*3b20*/  LOP3.LUT R6, R6, R0, RZ, 0x3c, !PT ;  /* 0x0000000006067212 */ /* 0x000fc800078e3cff */
[----:B------:R-:W-:Y:S02]  /*3b30*/  ISETP.GE.AND P2, PT, R6, RZ, PT ;  /* 0x000000ff0600720c */ /* 0x000fe40003f46270 */
[----:B-1----:R-:W-:-:S06]  /*3b40*/  IADD3 R3, PT, PT, R9, 0xffffffe, RZ ;  /* 0x0ffffffe09037810 */ /* 0x002fcc0007ffe0ff */
[----:B------:R-:W1:Y:S02]  /*3b50*/  F2I.FTZ.U32.TRUNC.NTZ R3, R3 ;  /* 0x0000000300037305 */ /* 0x000e64000021f000 */
[----:B-1----:R-:W-:-:S04]  /*3b60*/  IMAD.MOV R2, RZ, RZ, -R3 ;  /* 0x000000ffff027224 */ /* 0x002fc800078e0a03 */
[----:B------:R-:W-:Y:S01]  /*3b70*/  IMAD.MOV.U32 R5, RZ, RZ, R2 ;  /* 0x000000ffff057224 */ /* 0x000fe200078e0002 */
[----:B------:R-:W-:-:S03]  /*3b80*/  IABS R2, R0 ;  /* 0x0000000000027213 */ /* 0x000fc60000000000 */
[----:B------:R-:W-:Y:S02]  /*3b90*/  IMAD R5, R5, R10, RZ ;  /* 0x0000000a05057224 */ /* 0x000fe400078e02ff */
[----:B------:R-:W-:Y:S02]  /*3ba0*/  IMAD.MOV R9, RZ, RZ, -R2 ;  /* 0x000000ffff097224 */ /* 0x000fe400078e0a02 */
[----:B------:R-:W-:-:S04]  /*3bb0*/  IMAD.MOV.U32 R2, RZ, RZ, RZ ;  /* 0x000000ffff027224 */ /* 0x000fc800078e00ff */
[----:B------:R-:W-:-:S04]  /*3bc0*/  IMAD.HI.U32 R2, R3, R5, R2 ;  /* 0x0000000503027227 */ /* 0x000fc800078e0002 */
[----:B------:R-:W-:Y:S01]  /*3bd0*/  IMAD.MOV.U32 R3, RZ, RZ, R4 ;  /* 0x000000ffff037224 */ /* 0x000fe200078e0004 */
[----:B------:R-:W-:-:S03]  /*3be0*/  MOV R4, R9 ;  /* 0x0000000900047202 */ /* 0x000fc60000000f00 */
[----:B------:R-:W-:-:S04]  /*3bf0*/  IMAD.HI.U32 R2, R2, R3, RZ ;  /* 0x0000000302027227 */ /* 0x000fc800078e00ff */
[----:B------:R-:W-:-:S05]  /*3c00*/  IMAD R3, R2, R4, R3 ;  /* 0x0000000402037224 */ /* 0x000fca00078e0203 */
[----:B------:R-:W-:-:S13]  /*3c10*/  ISETP.GT.U32.AND P1, PT, R10, R3, PT ;  /* 0x000000030a00720c */ /* 0x000fda0003f24070 */
[----:B------:R-:W-:Y:S02]  /*3c20*/  @!P1 IMAD.IADD R3, R3, 0x1, -R10 ;  /* 0x0000000103039824 */ /* 0x000fe400078e0a0a */
[----:B------:R-:W-:Y:S01]  /*3c30*/  @!P1 VIADD R2, R2, 0x1 ;  /* 0x0000000102029836 */ /* 0x000fe20000000000 */
[----:B------:R-:W-:Y:S02]  /*3c40*/  ISETP.NE.AND P1, PT, R0, RZ, PT ;  /* 0x000000ff0000720c */ /* 0x000fe40003f25270 */
[----:B------:R-:W-:-:S13]  /*3c50*/  ISETP.GE.U32.AND P0, PT, R3, R10, PT ;  /* 0x0000000a0300720c */ /* 0x000fda0003f06070 */
[----:B------:R-:W-:-:S04]  /*3c60*/  @P0 VIADD R2, R2, 0x1 ;  /* 0x0000000102020836 */ /* 0x000fc80000000000 */
[----:B------:R-:W-:Y:S01]  /*3c70*/  IMAD.MOV.U32 R5, RZ, RZ, R2 ;  /* 0x000000ffff057224 */ /* 0x000fe200078e0002 */
[----:B0-----:R-:W-:-:S03]  /*3c80*/  IADD3 R2, P0, PT, R7, UR4, RZ ;  /* 0x0000000407027c10 */ /* 0x001fc6000ff1e0ff */
[----:B------:R-:W-:Y:S01]  /*3c90*/  @!P2 IMAD.MOV R5, RZ, RZ, -R5 ;  /* 0x000000ffff05a224 */ /* 0x000fe200078e0a05 */
[----:B------:R-:W-:Y:S02]  /*3ca0*/  LEA.HI.X.SX32 R3, R7, UR5, 0x1, P0 ;  /* 0x0000000507037c11 */ /* 0x000fe400080f0eff */
[----:B------:R-:W-:-:S05]  /*3cb0*/  @!P1 LOP3.LUT R5, RZ, R0, RZ, 0x33, !PT ;  /* 0x00000000ff059212 */ /* 0x000fca00078e33ff */
[----:B------:R-:W-:Y:S01]  /*3cc0*/  STG.E.U8 desc[UR6][R2.64], R5 ;  /* 0x0000000502007986 */ /* 0x000fe2000c101106 */
[----:B------:R-:W-:Y:S05]  /*3cd0*/  EXIT ;  /* 0x000000000000794d */ /* 0x000fea0003800000 */
.L_x_15:
[----:B------:R-:W-:-:S00]  /*3ce0*/  BRA `(.L_x_15) ;  /* 0xfffffffc00fc7947 */ /* 0x000fc0000383ffff */
[----:B------:R-:W-:-:S00]  /*3cf0*/  NOP ;  /* 0x0000000000007918 */ /* 0x000fc00000000000 */
        /* <DEDUP_REMOVED lines=8> */
.L_x_16:


//--------------------- .nv.shared.reserved.0     --------------------------
	.section	.nv.shared.reserved.0,"aw",@nobits
	.weak		__nv_reservedSMEM_offset_0_alias
	.size		__nv_reservedSMEM_offset_0_alias, 0, 64
	.other		__nv_reservedSMEM_offset_0_alias,@"STO_CUDA_RESERVED_SHARED STV_DEFAULT"
__nv_reservedSMEM_offset_0_alias:
	.zero		0
	.zero		64


//--------------------- .nv.constant0._Z10blurKernelPKhPhiii --------------------------
	.section	.nv.constant0._Z10blurKernelPKhPhiii,"a",@progbits
	.sectionflags	@""
	.align	4
.nv.constant0._Z10blurKernelPKhPhiii:
	.zero		924


//--------------------- SYMBOLS --------------------------

	.type		.nv.reservedSmem.offset0,@object
	.size		.nv.reservedSmem.offset0,0x4
